//
// Generated by NVIDIA NVVM Compiler
//
// Compiler Build ID: CL-36424714
// Cuda compilation tools, release 13.0, V13.0.88
// Based on NVVM 20.0.0
//

.version 9.0
.target sm_100
.address_size 64

	// .globl	_Z10testKernelPdS_S_
.func  (.param .b64 func_retval0) __internal_accurate_pow
(
	.param .b64 __internal_accurate_pow_param_0,
	.param .b64 __internal_accurate_pow_param_1
)
;

.visible .entry _Z10testKernelPdS_S_(
	.param .u64 .ptr .align 1 _Z10testKernelPdS_S__param_0,
	.param .u64 .ptr .align 1 _Z10testKernelPdS_S__param_1,
	.param .u64 .ptr .align 1 _Z10testKernelPdS_S__param_2
)
{
	.reg .b32 	%r<2>;
	.reg .b64 	%rd<11>;
	.reg .b64 	%fd<6>;

	ld.param.u64 	%rd1, [_Z10testKernelPdS_S__param_0];
	ld.param.u64 	%rd2, [_Z10testKernelPdS_S__param_1];
	ld.param.u64 	%rd3, [_Z10testKernelPdS_S__param_2];
	cvta.to.global.u64 	%rd4, %rd3;
	cvta.to.global.u64 	%rd5, %rd2;
	cvta.to.global.u64 	%rd6, %rd1;
	mov.u32 	%r1, %ctaid.x;
	mul.wide.u32 	%rd7, %r1, 8;
	add.s64 	%rd8, %rd6, %rd7;
	ld.global.f64 	%fd1, [%rd8];
	add.s64 	%rd9, %rd5, %rd7;
	ld.global.f64 	%fd2, [%rd9];
	sub.f64 	%fd3, %fd1, %fd2;
	mul.f64 	%fd4, %fd3, %fd3;
	sqrt.rn.f64 	%fd5, %fd4;
	add.s64 	%rd10, %rd4, %rd7;
	st.global.f64 	[%rd10], %fd5;
	ret;

}
	// .globl	_Z10genDMatrixiPdS_PiS_S_S_iii
.visible .entry _Z10genDMatrixiPdS_PiS_S_S_iii(
	.param .u32 _Z10genDMatrixiPdS_PiS_S_S_iii_param_0,
	.param .u64 .ptr .align 1 _Z10genDMatrixiPdS_PiS_S_S_iii_param_1,
	.param .u64 .ptr .align 1 _Z10genDMatrixiPdS_PiS_S_S_iii_param_2,
	.param .u64 .ptr .align 1 _Z10genDMatrixiPdS_PiS_S_S_iii_param_3,
	.param .u64 .ptr .align 1 _Z10genDMatrixiPdS_PiS_S_S_iii_param_4,
	.param .u64 .ptr .align 1 _Z10genDMatrixiPdS_PiS_S_S_iii_param_5,
	.param .u64 .ptr .align 1 _Z10genDMatrixiPdS_PiS_S_S_iii_param_6,
	.param .u32 _Z10genDMatrixiPdS_PiS_S_S_iii_param_7,
	.param .u32 _Z10genDMatrixiPdS_PiS_S_S_iii_param_8,
	.param .u32 _Z10genDMatrixiPdS_PiS_S_S_iii_param_9
)
{
	.reg .pred 	%p<233>;
	.reg .b16 	%rs<9>;
	.reg .b32 	%r<481>;
	.reg .b64 	%rd<461>;
	.reg .b64 	%fd<543>;

	ld.param.u32 	%r163, [_Z10genDMatrixiPdS_PiS_S_S_iii_param_0];
	ld.param.u64 	%rd35, [_Z10genDMatrixiPdS_PiS_S_S_iii_param_1];
	ld.param.u64 	%rd36, [_Z10genDMatrixiPdS_PiS_S_S_iii_param_2];
	ld.param.u64 	%rd37, [_Z10genDMatrixiPdS_PiS_S_S_iii_param_3];
	ld.param.u64 	%rd33, [_Z10genDMatrixiPdS_PiS_S_S_iii_param_5];
	ld.param.u64 	%rd34, [_Z10genDMatrixiPdS_PiS_S_S_iii_param_6];
	ld.param.u32 	%r160, [_Z10genDMatrixiPdS_PiS_S_S_iii_param_7];
	ld.param.u32 	%r161, [_Z10genDMatrixiPdS_PiS_S_S_iii_param_8];
	ld.param.u32 	%r447, [_Z10genDMatrixiPdS_PiS_S_S_iii_param_9];
	cvta.to.global.u64 	%rd1, %rd36;
	cvta.to.global.u64 	%rd2, %rd35;
	cvta.to.global.u64 	%rd3, %rd37;
	mov.u32 	%r164, %ntid.x;
	mov.u32 	%r165, %ctaid.x;
	mov.u32 	%r166, %tid.x;
	mad.lo.s32 	%r1, %r164, %r165, %r166;
	add.s32 	%r167, %r447, 2;
	mad.lo.s32 	%r2, %r167, %r447, %r167;
	setp.ge.s32 	%p10, %r1, %r163;
	@%p10 bra 	$L__BB1_194;
	cvta.to.global.u64 	%rd38, %rd34;
	cvta.to.global.u64 	%rd4, %rd33;
	shr.u32 	%r168, %r2, 31;
	add.s32 	%r169, %r2, %r168;
	shr.s32 	%r170, %r169, 1;
	add.s32 	%r3, %r170, %r161;
	mul.lo.s32 	%r4, %r3, %r1;
	mul.lo.s32 	%r5, %r4, %r3;
	mul.wide.s32 	%rd39, %r5, 8;
	add.s64 	%rd5, %rd4, %rd39;
	cvt.s64.s32 	%rd6, %r4;
	mul.wide.s32 	%rd40, %r4, 8;
	add.s64 	%rd7, %rd38, %rd40;
	setp.lt.s32 	%p11, %r3, 1;
	@%p11 bra 	$L__BB1_57;
	add.s32 	%r6, %r3, -1;
	and.b32  	%r7, %r3, 7;
	add.s32 	%r8, %r7, -1;
	and.b32  	%r9, %r3, 3;
	and.b32  	%r10, %r3, 2147483640;
	and.b32  	%r11, %r3, 1;
	mov.b32 	%r434, 0;
$L__BB1_3:
	setp.lt.u32 	%p12, %r6, 7;
	mul.lo.s32 	%r13, %r434, %r3;
	mov.b32 	%r437, 0;
	@%p12 bra 	$L__BB1_6;
	mov.b32 	%r435, 0;
$L__BB1_5:
	.pragma "nounroll";
	add.s32 	%r174, %r435, %r13;
	mul.wide.u32 	%rd41, %r174, 8;
	add.s64 	%rd42, %rd5, %rd41;
	mov.b64 	%rd43, 0;
	st.global.u64 	[%rd42], %rd43;
	st.global.u64 	[%rd42+8], %rd43;
	st.global.u64 	[%rd42+16], %rd43;
	st.global.u64 	[%rd42+24], %rd43;
	st.global.u64 	[%rd42+32], %rd43;
	st.global.u64 	[%rd42+40], %rd43;
	st.global.u64 	[%rd42+48], %rd43;
	st.global.u64 	[%rd42+56], %rd43;
	add.s32 	%r435, %r435, 8;
	setp.ne.s32 	%p13, %r435, %r10;
	mov.u32 	%r437, %r10;
	@%p13 bra 	$L__BB1_5;
$L__BB1_6:
	setp.eq.s32 	%p14, %r7, 0;
	@%p14 bra 	$L__BB1_14;
	setp.lt.u32 	%p15, %r8, 3;
	@%p15 bra 	$L__BB1_9;
	add.s32 	%r175, %r437, %r13;
	mul.wide.u32 	%rd44, %r175, 8;
	add.s64 	%rd45, %rd5, %rd44;
	mov.b64 	%rd46, 0;
	st.global.u64 	[%rd45], %rd46;
	cvt.u64.u32 	%rd47, %r13;
	cvt.u64.u32 	%rd48, %r437;
	add.s64 	%rd49, %rd48, %rd47;
	shl.b64 	%rd50, %rd49, 3;
	add.s64 	%rd51, %rd5, %rd50;
	st.global.u64 	[%rd51+8], %rd46;
	st.global.u64 	[%rd51+16], %rd46;
	st.global.u64 	[%rd51+24], %rd46;
	add.s32 	%r437, %r437, 4;
$L__BB1_9:
	setp.eq.s32 	%p16, %r9, 0;
	@%p16 bra 	$L__BB1_14;
	setp.eq.s32 	%p17, %r9, 1;
	@%p17 bra 	$L__BB1_12;
	add.s32 	%r176, %r437, %r13;
	mul.wide.u32 	%rd52, %r176, 8;
	add.s64 	%rd53, %rd5, %rd52;
	mov.b64 	%rd54, 0;
	st.global.u64 	[%rd53], %rd54;
	cvt.u64.u32 	%rd55, %r13;
	cvt.u64.u32 	%rd56, %r437;
	add.s64 	%rd57, %rd56, %rd55;
	shl.b64 	%rd58, %rd57, 3;
	add.s64 	%rd59, %rd5, %rd58;
	st.global.u64 	[%rd59+8], %rd54;
	add.s32 	%r437, %r437, 2;
$L__BB1_12:
	setp.eq.s32 	%p18, %r11, 0;
	@%p18 bra 	$L__BB1_14;
	add.s32 	%r177, %r437, %r13;
	mul.wide.u32 	%rd60, %r177, 8;
	add.s64 	%rd61, %rd5, %rd60;
	mov.b64 	%rd62, 0;
	st.global.u64 	[%rd61], %rd62;
$L__BB1_14:
	add.s32 	%r434, %r434, 1;
	setp.eq.s32 	%p19, %r434, %r3;
	@%p19 bra 	$L__BB1_15;
	bra.uni 	$L__BB1_3;
$L__BB1_15:
	mul.lo.s32 	%r14, %r160, %r1;
	mov.f64 	%fd79, 0d4008000000000000;
	{
	.reg .b32 %temp; 
	mov.b64 	{%temp, %r15}, %fd79;
	}
	and.b32  	%r16, %r15, 2146435072;
	setp.eq.s32 	%p20, %r16, 1073741824;
	setp.lt.s32 	%p21, %r15, 0;
	selp.b32 	%r17, 0, 2146435072, %p21;
	and.b32  	%r179, %r15, 2147483647;
	setp.ne.s32 	%p22, %r179, 1071644672;
	and.pred  	%p1, %p20, %p22;
	or.b32  	%r18, %r17, -2147483648;
	and.b32  	%r19, %r3, 2147483646;
	mov.b32 	%r439, 0;
	cvt.s64.s32 	%rd113, %r14;
$L__BB1_16:
	setp.lt.s32 	%p23, %r439, %r161;
	mul.lo.s32 	%r29, %r439, %r3;
	@%p23 bra 	$L__BB1_66;
	setp.lt.u32 	%p24, %r6, 7;
	mov.b32 	%r442, 0;
	@%p24 bra 	$L__BB1_36;
	mov.b32 	%r440, 0;
$L__BB1_19:
	.pragma "nounroll";
	setp.lt.s32 	%p25, %r440, %r161;
	@%p25 bra 	$L__BB1_21;
	add.s32 	%r182, %r440, %r29;
	mul.wide.u32 	%rd63, %r182, 8;
	add.s64 	%rd64, %rd5, %rd63;
	mov.b64 	%rd65, 0;
	st.global.u64 	[%rd64], %rd65;
$L__BB1_21:
	add.s32 	%r183, %r440, 1;
	setp.lt.s32 	%p26, %r183, %r161;
	cvt.u64.u32 	%rd66, %r29;
	cvt.u64.u32 	%rd67, %r440;
	add.s64 	%rd68, %rd67, %rd66;
	shl.b64 	%rd69, %rd68, 3;
	add.s64 	%rd8, %rd5, %rd69;
	@%p26 bra 	$L__BB1_23;
	mov.b64 	%rd70, 0;
	st.global.u64 	[%rd8+8], %rd70;
$L__BB1_23:
	add.s32 	%r184, %r440, 2;
	setp.lt.s32 	%p27, %r184, %r161;
	@%p27 bra 	$L__BB1_25;
	mov.b64 	%rd71, 0;
	st.global.u64 	[%rd8+16], %rd71;
$L__BB1_25:
	add.s32 	%r185, %r440, 3;
	setp.lt.s32 	%p28, %r185, %r161;
	@%p28 bra 	$L__BB1_27;
	mov.b64 	%rd72, 0;
	st.global.u64 	[%rd8+24], %rd72;
$L__BB1_27:
	add.s32 	%r186, %r440, 4;
	setp.lt.s32 	%p29, %r186, %r161;
	@%p29 bra 	$L__BB1_29;
	mov.b64 	%rd73, 0;
	st.global.u64 	[%rd8+32], %rd73;
$L__BB1_29:
	add.s32 	%r187, %r440, 5;
	setp.lt.s32 	%p30, %r187, %r161;
	@%p30 bra 	$L__BB1_31;
	mov.b64 	%rd74, 0;
	st.global.u64 	[%rd8+40], %rd74;
$L__BB1_31:
	add.s32 	%r188, %r440, 6;
	setp.lt.s32 	%p31, %r188, %r161;
	@%p31 bra 	$L__BB1_33;
	mov.b64 	%rd75, 0;
	st.global.u64 	[%rd8+48], %rd75;
$L__BB1_33:
	add.s32 	%r189, %r440, 7;
	setp.lt.s32 	%p32, %r189, %r161;
	@%p32 bra 	$L__BB1_35;
	mov.b64 	%rd76, 0;
	st.global.u64 	[%rd8+56], %rd76;
$L__BB1_35:
	add.s32 	%r440, %r440, 8;
	setp.ne.s32 	%p33, %r440, %r10;
	mov.u32 	%r442, %r10;
	@%p33 bra 	$L__BB1_19;
$L__BB1_36:
	setp.eq.s32 	%p34, %r7, 0;
	@%p34 bra 	$L__BB1_56;
	setp.lt.u32 	%p35, %r8, 3;
	@%p35 bra 	$L__BB1_47;
	setp.lt.s32 	%p36, %r442, %r161;
	@%p36 bra 	$L__BB1_40;
	add.s32 	%r190, %r442, %r29;
	mul.wide.u32 	%rd77, %r190, 8;
	add.s64 	%rd78, %rd5, %rd77;
	mov.b64 	%rd79, 0;
	st.global.u64 	[%rd78], %rd79;
$L__BB1_40:
	add.s32 	%r191, %r442, 1;
	setp.lt.s32 	%p37, %r191, %r161;
	cvt.u64.u32 	%rd80, %r29;
	cvt.u64.u32 	%rd81, %r442;
	add.s64 	%rd82, %rd81, %rd80;
	shl.b64 	%rd83, %rd82, 3;
	add.s64 	%rd9, %rd5, %rd83;
	@%p37 bra 	$L__BB1_42;
	mov.b64 	%rd84, 0;
	st.global.u64 	[%rd9+8], %rd84;
$L__BB1_42:
	add.s32 	%r192, %r442, 2;
	setp.lt.s32 	%p38, %r192, %r161;
	@%p38 bra 	$L__BB1_44;
	mov.b64 	%rd85, 0;
	st.global.u64 	[%rd9+16], %rd85;
$L__BB1_44:
	add.s32 	%r193, %r442, 3;
	setp.lt.s32 	%p39, %r193, %r161;
	@%p39 bra 	$L__BB1_46;
	mov.b64 	%rd86, 0;
	st.global.u64 	[%rd9+24], %rd86;
$L__BB1_46:
	add.s32 	%r442, %r442, 4;
$L__BB1_47:
	setp.eq.s32 	%p40, %r9, 0;
	@%p40 bra 	$L__BB1_56;
	setp.eq.s32 	%p41, %r9, 1;
	@%p41 bra 	$L__BB1_54;
	setp.lt.s32 	%p42, %r442, %r161;
	@%p42 bra 	$L__BB1_51;
	add.s32 	%r194, %r442, %r29;
	mul.wide.u32 	%rd87, %r194, 8;
	add.s64 	%rd88, %rd5, %rd87;
	mov.b64 	%rd89, 0;
	st.global.u64 	[%rd88], %rd89;
$L__BB1_51:
	add.s32 	%r195, %r442, 1;
	setp.lt.s32 	%p43, %r195, %r161;
	@%p43 bra 	$L__BB1_53;
	cvt.u64.u32 	%rd90, %r29;
	cvt.u64.u32 	%rd91, %r442;
	add.s64 	%rd92, %rd91, %rd90;
	shl.b64 	%rd93, %rd92, 3;
	add.s64 	%rd94, %rd5, %rd93;
	mov.b64 	%rd95, 0;
	st.global.u64 	[%rd94+8], %rd95;
$L__BB1_53:
	add.s32 	%r442, %r442, 2;
$L__BB1_54:
	setp.eq.s32 	%p44, %r11, 0;
	setp.lt.s32 	%p45, %r442, %r161;
	or.pred  	%p46, %p44, %p45;
	@%p46 bra 	$L__BB1_56;
	add.s32 	%r196, %r442, %r29;
	mul.wide.u32 	%rd96, %r196, 8;
	add.s64 	%rd97, %rd5, %rd96;
	mov.b64 	%rd98, 0;
	st.global.u64 	[%rd97], %rd98;
$L__BB1_56:
	add.s32 	%r439, %r439, 1;
	setp.eq.s32 	%p84, %r439, %r3;
	@%p84 bra 	$L__BB1_57;
	bra.uni 	$L__BB1_16;
$L__BB1_57:
	setp.lt.s32 	%p85, %r2, 2;
	@%p85 bra 	$L__BB1_120;
	setp.lt.s32 	%p86, %r161, 1;
	@%p86 bra 	$L__BB1_120;
	mul.lo.s32 	%r239, %r160, %r1;
	mul.wide.s32 	%rd136, %r239, 4;
	add.s64 	%rd11, %rd3, %rd136;
	add.s32 	%r240, %r160, %r1;
	mul.wide.s32 	%rd137, %r240, 4;
	add.s64 	%rd12, %rd3, %rd137;
	and.b32  	%r43, %r161, 2147483646;
	mov.b32 	%r448, 0;
	mov.u32 	%r446, %r3;
	mov.u32 	%r449, %r447;
$L__BB1_60:
	setp.eq.s32 	%p87, %r161, 1;
	add.s32 	%r48, %r446, -1;
	cvt.rn.f64.s32 	%fd22, %r448;
	{
	.reg .b32 %temp; 
	mov.b64 	{%temp, %r49}, %fd22;
	}
	shr.u32 	%r242, %r49, 20;
	and.b32  	%r243, %r242, 2047;
	add.s32 	%r244, %r243, -1012;
	mov.b64 	%rd138, %fd22;
	shl.b64 	%rd139, %rd138, %r244;
	setp.eq.s64 	%p88, %rd139, -9223372036854775808;
	abs.f64 	%fd128, %fd22;
	setp.neu.f64 	%p89, %fd128, 0d3FE0000000000000;
	and.pred  	%p2, %p89, %p88;
	setp.lt.s32 	%p90, %r49, 0;
	selp.b32 	%r50, 0, 2146435072, %p90;
	and.b32  	%r51, %r49, 2147483647;
	or.b32  	%r52, %r50, -2147483648;
	cvt.rn.f64.s32 	%fd23, %r447;
	{
	.reg .b32 %temp; 
	mov.b64 	{%temp, %r53}, %fd23;
	}
	shr.u32 	%r245, %r53, 20;
	and.b32  	%r246, %r245, 2047;
	add.s32 	%r247, %r246, -1012;
	mov.b64 	%rd140, %fd23;
	shl.b64 	%rd141, %rd140, %r247;
	setp.eq.s64 	%p91, %rd141, -9223372036854775808;
	abs.f64 	%fd129, %fd23;
	setp.neu.f64 	%p92, %fd129, 0d3FE0000000000000;
	and.pred  	%p3, %p92, %p91;
	setp.lt.s32 	%p93, %r53, 0;
	selp.b32 	%r54, 0, 2146435072, %p93;
	and.b32  	%r55, %r53, 2147483647;
	or.b32  	%r56, %r54, -2147483648;
	mov.b32 	%r451, 0;
	@%p87 bra 	$L__BB1_107;
	mov.b32 	%r450, 0;
$L__BB1_62:
	mul.wide.s32 	%rd142, %r450, 4;
	add.s64 	%rd15, %rd11, %rd142;
	ld.global.u32 	%r58, [%rd15];
	mul.wide.s32 	%rd143, %r58, 8;
	add.s64 	%rd144, %rd2, %rd143;
	ld.global.f64 	%fd130, [%rd144];
	ld.global.u32 	%r249, [%rd11];
	mul.wide.s32 	%rd145, %r249, 8;
	add.s64 	%rd146, %rd2, %rd145;
	ld.global.f64 	%fd131, [%rd146];
	sub.f64 	%fd24, %fd130, %fd131;
	{
	.reg .b32 %temp; 
	mov.b64 	{%temp, %r59}, %fd24;
	}
	abs.f64 	%fd25, %fd24;
	{ // callseq 3, 0
	.param .b64 param0;
	st.param.f64 	[param0], %fd25;
	.param .b64 param1;
	st.param.f64 	[param1], %fd22;
	.param .b64 retval0;
	call.uni (retval0), 
	__internal_accurate_pow, 
	(
	param0, 
	param1
	);
	ld.param.f64 	%fd132, [retval0];
	} // callseq 3
	setp.lt.s32 	%p96, %r59, 0;
	neg.f64 	%fd134, %fd132;
	selp.f64 	%fd135, %fd134, %fd132, %p88;
	selp.f64 	%fd136, %fd135, %fd132, %p96;
	setp.eq.f64 	%p97, %fd24, 0d0000000000000000;
	selp.b32 	%r250, %r59, 0, %p2;
	or.b32  	%r251, %r250, 2146435072;
	selp.b32 	%r252, %r251, %r250, %p90;
	mov.b32 	%r253, 0;
	mov.b64 	%fd137, {%r253, %r252};
	selp.f64 	%fd529, %fd137, %fd136, %p97;
	selp.u32 	%r254, -1, 0, %p2;
	selp.u32 	%r255, -1, 0, %p88;
	selp.b32 	%r256, %r254, %r255, %p97;
	and.b32  	%r257, %r256, 1;
	setp.eq.b32 	%p4, %r257, 1;
	add.f64 	%fd138, %fd24, %fd22;
	{
	.reg .b32 %temp; 
	mov.b64 	{%temp, %r258}, %fd138;
	}
	and.b32  	%r259, %r258, 2146435072;
	setp.ne.s32 	%p98, %r259, 2146435072;
	@%p98 bra 	$L__BB1_91;
	setp.nan.f64 	%p99, %fd24, %fd24;
	@%p99 bra 	$L__BB1_90;
	setp.neu.f64 	%p100, %fd25, 0d7FF0000000000000;
	@%p100 bra 	$L__BB1_91;
	setp.lt.s32 	%p101, %r59, 0;
	setp.ne.s32 	%p102, %r51, 1071644672;
	selp.b32 	%r261, %r52, %r50, %p102;
	selp.b32 	%r262, %r261, %r50, %p4;
	selp.b32 	%r263, %r262, %r50, %p101;
	mov.b32 	%r264, 0;
	mov.b64 	%fd529, {%r264, %r263};
	bra.uni 	$L__BB1_91;
$L__BB1_66:
	add.s32 	%r198, %r439, %r14;
	mul.wide.s32 	%rd99, %r198, 4;
	add.s64 	%rd10, %rd3, %rd99;
	setp.eq.s32 	%p47, %r6, 0;
	mov.b32 	%r445, 0;
	@%p47 bra 	$L__BB1_83;
	mov.b32 	%r444, 0;
$L__BB1_68:
	setp.ge.s32 	%p48, %r444, %r161;
	@%p48 bra 	$L__BB1_75;
	setp.lt.s32 	%p49, %r15, 0;
	setp.eq.s32 	%p50, %r16, 1073741824;
	ld.global.u32 	%r200, [%rd10];
	mul.wide.s32 	%rd100, %r200, 8;
	add.s64 	%rd101, %rd2, %rd100;
	ld.global.f64 	%fd80, [%rd101];
	add.s64 	%rd102, %rd1, %rd100;
	ld.global.f64 	%fd81, [%rd102];
	add.s32 	%r201, %r444, %r14;
	mul.wide.s32 	%rd103, %r201, 4;
	add.s64 	%rd104, %rd3, %rd103;
	ld.global.u32 	%r202, [%rd104];
	mul.wide.s32 	%rd105, %r202, 8;
	add.s64 	%rd106, %rd2, %rd105;
	ld.global.f64 	%fd82, [%rd106];
	add.s64 	%rd107, %rd1, %rd105;
	ld.global.f64 	%fd83, [%rd107];
	sub.f64 	%fd84, %fd80, %fd82;
	sub.f64 	%fd85, %fd81, %fd83;
	mul.f64 	%fd86, %fd85, %fd85;
	fma.rn.f64 	%fd1, %fd84, %fd84, %fd86;
	sqrt.rn.f64 	%fd2, %fd1;
	{
	.reg .b32 %temp; 
	mov.b64 	{%temp, %r38}, %fd2;
	}
	abs.f64 	%fd3, %fd2;
	{ // callseq 0, 0
	.param .b64 param0;
	st.param.f64 	[param0], %fd3;
	.param .b64 param1;
	st.param.f64 	[param1], 0d4008000000000000;
	.param .b64 retval0;
	call.uni (retval0), 
	__internal_accurate_pow, 
	(
	param0, 
	param1
	);
	ld.param.f64 	%fd87, [retval0];
	} // callseq 0
	setp.lt.s32 	%p52, %r38, 0;
	neg.f64 	%fd89, %fd87;
	selp.f64 	%fd90, %fd89, %fd87, %p50;
	selp.f64 	%fd91, %fd90, %fd87, %p52;
	setp.eq.f64 	%p53, %fd1, 0d0000000000000000;
	selp.b32 	%r203, %r38, 0, %p50;
	or.b32  	%r204, %r203, 2146435072;
	selp.b32 	%r205, %r204, %r203, %p49;
	mov.b32 	%r206, 0;
	mov.b64 	%fd92, {%r206, %r205};
	selp.f64 	%fd526, %fd92, %fd91, %p53;
	add.f64 	%fd93, %fd2, 0d4008000000000000;
	{
	.reg .b32 %temp; 
	mov.b64 	{%temp, %r207}, %fd93;
	}
	and.b32  	%r208, %r207, 2146435072;
	setp.ne.s32 	%p54, %r208, 2146435072;
	@%p54 bra 	$L__BB1_74;
	setp.ltu.f64 	%p55, %fd1, 0d0000000000000000;
	@%p55 bra 	$L__BB1_73;
	setp.neu.f64 	%p56, %fd3, 0d7FF0000000000000;
	@%p56 bra 	$L__BB1_74;
	selp.b32 	%r209, %r18, %r17, %p1;
	selp.b32 	%r210, %r209, %r17, %p52;
	mov.b32 	%r211, 0;
	mov.b64 	%fd526, {%r211, %r210};
	bra.uni 	$L__BB1_74;
$L__BB1_73:
	mov.f64 	%fd94, 0d4008000000000000;
	add.rn.f64 	%fd526, %fd2, %fd94;
$L__BB1_74:
	setp.eq.f64 	%p58, %fd2, 0d3FF0000000000000;
	selp.f64 	%fd95, 0d3FF0000000000000, %fd526, %p58;
	add.s32 	%r212, %r444, %r29;
	mul.wide.u32 	%rd108, %r212, 8;
	add.s64 	%rd109, %rd5, %rd108;
	st.global.f64 	[%rd109], %fd95;
$L__BB1_75:
	add.s32 	%r213, %r444, 1;
	setp.ge.s32 	%p59, %r213, %r161;
	@%p59 bra 	$L__BB1_82;
	setp.lt.s32 	%p60, %r15, 0;
	setp.eq.s32 	%p61, %r16, 1073741824;
	ld.global.u32 	%r214, [%rd10];
	mul.wide.s32 	%rd110, %r214, 8;
	add.s64 	%rd111, %rd2, %rd110;
	ld.global.f64 	%fd96, [%rd111];
	add.s64 	%rd112, %rd1, %rd110;
	ld.global.f64 	%fd97, [%rd112];
	cvt.s64.s32 	%rd114, %r444;
	add.s64 	%rd115, %rd114, %rd113;
	shl.b64 	%rd116, %rd115, 2;
	add.s64 	%rd117, %rd3, %rd116;
	ld.global.u32 	%r215, [%rd117+4];
	mul.wide.s32 	%rd118, %r215, 8;
	add.s64 	%rd119, %rd2, %rd118;
	ld.global.f64 	%fd98, [%rd119];
	add.s64 	%rd120, %rd1, %rd118;
	ld.global.f64 	%fd99, [%rd120];
	sub.f64 	%fd100, %fd96, %fd98;
	sub.f64 	%fd101, %fd97, %fd99;
	mul.f64 	%fd102, %fd101, %fd101;
	fma.rn.f64 	%fd8, %fd100, %fd100, %fd102;
	sqrt.rn.f64 	%fd9, %fd8;
	{
	.reg .b32 %temp; 
	mov.b64 	{%temp, %r39}, %fd9;
	}
	abs.f64 	%fd10, %fd9;
	{ // callseq 1, 0
	.param .b64 param0;
	st.param.f64 	[param0], %fd10;
	.param .b64 param1;
	st.param.f64 	[param1], 0d4008000000000000;
	.param .b64 retval0;
	call.uni (retval0), 
	__internal_accurate_pow, 
	(
	param0, 
	param1
	);
	ld.param.f64 	%fd103, [retval0];
	} // callseq 1
	setp.lt.s32 	%p63, %r39, 0;
	neg.f64 	%fd105, %fd103;
	selp.f64 	%fd106, %fd105, %fd103, %p61;
	selp.f64 	%fd107, %fd106, %fd103, %p63;
	setp.eq.f64 	%p64, %fd8, 0d0000000000000000;
	selp.b32 	%r216, %r39, 0, %p61;
	or.b32  	%r217, %r216, 2146435072;
	selp.b32 	%r218, %r217, %r216, %p60;
	mov.b32 	%r219, 0;
	mov.b64 	%fd108, {%r219, %r218};
	selp.f64 	%fd527, %fd108, %fd107, %p64;
	add.f64 	%fd109, %fd9, 0d4008000000000000;
	{
	.reg .b32 %temp; 
	mov.b64 	{%temp, %r220}, %fd109;
	}
	and.b32  	%r221, %r220, 2146435072;
	setp.ne.s32 	%p65, %r221, 2146435072;
	@%p65 bra 	$L__BB1_81;
	setp.ltu.f64 	%p66, %fd8, 0d0000000000000000;
	@%p66 bra 	$L__BB1_80;
	setp.neu.f64 	%p67, %fd10, 0d7FF0000000000000;
	@%p67 bra 	$L__BB1_81;
	selp.b32 	%r222, %r18, %r17, %p1;
	selp.b32 	%r223, %r222, %r17, %p63;
	mov.b32 	%r224, 0;
	mov.b64 	%fd527, {%r224, %r223};
	bra.uni 	$L__BB1_81;
$L__BB1_80:
	mov.f64 	%fd110, 0d4008000000000000;
	add.rn.f64 	%fd527, %fd9, %fd110;
$L__BB1_81:
	setp.eq.f64 	%p69, %fd9, 0d3FF0000000000000;
	selp.f64 	%fd111, 0d3FF0000000000000, %fd527, %p69;
	cvt.u64.u32 	%rd121, %r29;
	cvt.u64.u32 	%rd122, %r444;
	add.s64 	%rd123, %rd122, %rd121;
	shl.b64 	%rd124, %rd123, 3;
	add.s64 	%rd125, %rd5, %rd124;
	st.global.f64 	[%rd125+8], %fd111;
$L__BB1_82:
	add.s32 	%r444, %r444, 2;
	setp.ne.s32 	%p70, %r444, %r19;
	mov.u32 	%r445, %r19;
	@%p70 bra 	$L__BB1_68;
$L__BB1_83:
	setp.eq.s32 	%p71, %r11, 0;
	setp.ge.s32 	%p72, %r445, %r161;
	or.pred  	%p73, %p71, %p72;
	@%p73 bra 	$L__BB1_56;
	setp.lt.s32 	%p74, %r15, 0;
	setp.eq.s32 	%p75, %r16, 1073741824;
	ld.global.u32 	%r225, [%rd10];
	mul.wide.s32 	%rd126, %r225, 8;
	add.s64 	%rd127, %rd2, %rd126;
	ld.global.f64 	%fd112, [%rd127];
	add.s64 	%rd128, %rd1, %rd126;
	ld.global.f64 	%fd113, [%rd128];
	add.s32 	%r226, %r445, %r14;
	mul.wide.s32 	%rd129, %r226, 4;
	add.s64 	%rd130, %rd3, %rd129;
	ld.global.u32 	%r227, [%rd130];
	mul.wide.s32 	%rd131, %r227, 8;
	add.s64 	%rd132, %rd2, %rd131;
	ld.global.f64 	%fd114, [%rd132];
	add.s64 	%rd133, %rd1, %rd131;
	ld.global.f64 	%fd115, [%rd133];
	sub.f64 	%fd116, %fd112, %fd114;
	sub.f64 	%fd117, %fd113, %fd115;
	mul.f64 	%fd118, %fd117, %fd117;
	fma.rn.f64 	%fd15, %fd116, %fd116, %fd118;
	sqrt.rn.f64 	%fd16, %fd15;
	{
	.reg .b32 %temp; 
	mov.b64 	{%temp, %r42}, %fd16;
	}
	abs.f64 	%fd17, %fd16;
	{ // callseq 2, 0
	.param .b64 param0;
	st.param.f64 	[param0], %fd17;
	.param .b64 param1;
	st.param.f64 	[param1], 0d4008000000000000;
	.param .b64 retval0;
	call.uni (retval0), 
	__internal_accurate_pow, 
	(
	param0, 
	param1
	);
	ld.param.f64 	%fd119, [retval0];
	} // callseq 2
	setp.lt.s32 	%p77, %r42, 0;
	neg.f64 	%fd121, %fd119;
	selp.f64 	%fd122, %fd121, %fd119, %p75;
	selp.f64 	%fd123, %fd122, %fd119, %p77;
	setp.eq.f64 	%p78, %fd15, 0d0000000000000000;
	selp.b32 	%r228, %r42, 0, %p75;
	or.b32  	%r229, %r228, 2146435072;
	selp.b32 	%r230, %r229, %r228, %p74;
	mov.b32 	%r231, 0;
	mov.b64 	%fd124, {%r231, %r230};
	selp.f64 	%fd528, %fd124, %fd123, %p78;
	add.f64 	%fd125, %fd16, 0d4008000000000000;
	{
	.reg .b32 %temp; 
	mov.b64 	{%temp, %r232}, %fd125;
	}
	and.b32  	%r233, %r232, 2146435072;
	setp.ne.s32 	%p79, %r233, 2146435072;
	@%p79 bra 	$L__BB1_89;
	setp.ltu.f64 	%p80, %fd15, 0d0000000000000000;
	@%p80 bra 	$L__BB1_88;
	setp.neu.f64 	%p81, %fd17, 0d7FF0000000000000;
	@%p81 bra 	$L__BB1_89;
	selp.b32 	%r234, %r18, %r17, %p1;
	selp.b32 	%r235, %r234, %r17, %p77;
	mov.b32 	%r236, 0;
	mov.b64 	%fd528, {%r236, %r235};
	bra.uni 	$L__BB1_89;
$L__BB1_88:
	mov.f64 	%fd126, 0d4008000000000000;
	add.rn.f64 	%fd528, %fd16, %fd126;
$L__BB1_89:
	setp.eq.f64 	%p83, %fd16, 0d3FF0000000000000;
	selp.f64 	%fd127, 0d3FF0000000000000, %fd528, %p83;
	add.s32 	%r237, %r445, %r29;
	mul.wide.u32 	%rd134, %r237, 8;
	add.s64 	%rd135, %rd5, %rd134;
	st.global.f64 	[%rd135], %fd127;
	bra.uni 	$L__BB1_56;
$L__BB1_90:
	add.rn.f64 	%fd529, %fd24, %fd22;
$L__BB1_91:
	setp.lt.s32 	%p103, %r53, 0;
	setp.eq.s64 	%p104, %rd141, -9223372036854775808;
	setp.eq.s32 	%p105, %r448, 0;
	setp.eq.f64 	%p106, %fd24, 0d3FF0000000000000;
	selp.f64 	%fd139, 0d3FF0000000000000, %fd529, %p105;
	selp.f64 	%fd30, 0d3FF0000000000000, %fd139, %p106;
	mul.wide.s32 	%rd147, %r58, 8;
	add.s64 	%rd148, %rd1, %rd147;
	ld.global.f64 	%fd140, [%rd148];
	ld.global.u32 	%r265, [%rd12];
	mul.wide.s32 	%rd149, %r265, 8;
	add.s64 	%rd150, %rd1, %rd149;
	ld.global.f64 	%fd141, [%rd150];
	sub.f64 	%fd31, %fd140, %fd141;
	{
	.reg .b32 %temp; 
	mov.b64 	{%temp, %r60}, %fd31;
	}
	abs.f64 	%fd32, %fd31;
	{ // callseq 4, 0
	.param .b64 param0;
	st.param.f64 	[param0], %fd32;
	.param .b64 param1;
	st.param.f64 	[param1], %fd23;
	.param .b64 retval0;
	call.uni (retval0), 
	__internal_accurate_pow, 
	(
	param0, 
	param1
	);
	ld.param.f64 	%fd142, [retval0];
	} // callseq 4
	setp.lt.s32 	%p107, %r60, 0;
	neg.f64 	%fd144, %fd142;
	selp.f64 	%fd145, %fd144, %fd142, %p104;
	selp.f64 	%fd146, %fd145, %fd142, %p107;
	setp.eq.f64 	%p108, %fd31, 0d0000000000000000;
	selp.b32 	%r266, %r60, 0, %p3;
	or.b32  	%r267, %r266, 2146435072;
	selp.b32 	%r268, %r267, %r266, %p103;
	mov.b32 	%r269, 0;
	mov.b64 	%fd147, {%r269, %r268};
	selp.f64 	%fd530, %fd147, %fd146, %p108;
	selp.u32 	%r270, -1, 0, %p3;
	selp.u32 	%r271, -1, 0, %p104;
	selp.b32 	%r272, %r270, %r271, %p108;
	and.b32  	%r273, %r272, 1;
	setp.eq.b32 	%p5, %r273, 1;
	add.f64 	%fd148, %fd31, %fd23;
	{
	.reg .b32 %temp; 
	mov.b64 	{%temp, %r274}, %fd148;
	}
	and.b32  	%r275, %r274, 2146435072;
	setp.ne.s32 	%p109, %r275, 2146435072;
	@%p109 bra 	$L__BB1_96;
	setp.nan.f64 	%p110, %fd31, %fd31;
	@%p110 bra 	$L__BB1_95;
	setp.neu.f64 	%p111, %fd32, 0d7FF0000000000000;
	@%p111 bra 	$L__BB1_96;
	setp.lt.s32 	%p112, %r60, 0;
	setp.ne.s32 	%p113, %r55, 1071644672;
	selp.b32 	%r277, %r56, %r54, %p113;
	selp.b32 	%r278, %r277, %r54, %p5;
	selp.b32 	%r279, %r278, %r54, %p112;
	mov.b32 	%r280, 0;
	mov.b64 	%fd530, {%r280, %r279};
	bra.uni 	$L__BB1_96;
$L__BB1_95:
	add.rn.f64 	%fd530, %fd31, %fd23;
$L__BB1_96:
	setp.eq.s32 	%p114, %r447, 0;
	setp.lt.s32 	%p115, %r49, 0;
	setp.eq.s64 	%p116, %rd139, -9223372036854775808;
	setp.eq.f64 	%p117, %fd31, 0d3FF0000000000000;
	selp.f64 	%fd149, 0d3FF0000000000000, %fd530, %p114;
	selp.f64 	%fd150, 0d3FF0000000000000, %fd149, %p117;
	mul.f64 	%fd151, %fd30, %fd150;
	mul.lo.s32 	%r61, %r450, %r3;
	cvt.s64.s32 	%rd151, %r61;
	cvt.s64.s32 	%rd16, %r446;
	add.s64 	%rd152, %rd151, %rd16;
	shl.b64 	%rd153, %rd152, 3;
	add.s64 	%rd154, %rd5, %rd153;
	st.global.f64 	[%rd154+-8], %fd151;
	ld.global.u32 	%r62, [%rd15+4];
	mul.wide.s32 	%rd155, %r62, 8;
	add.s64 	%rd156, %rd2, %rd155;
	ld.global.f64 	%fd152, [%rd156];
	ld.global.u32 	%r281, [%rd11];
	mul.wide.s32 	%rd157, %r281, 8;
	add.s64 	%rd158, %rd2, %rd157;
	ld.global.f64 	%fd153, [%rd158];
	sub.f64 	%fd37, %fd152, %fd153;
	{
	.reg .b32 %temp; 
	mov.b64 	{%temp, %r63}, %fd37;
	}
	abs.f64 	%fd38, %fd37;
	{ // callseq 5, 0
	.param .b64 param0;
	st.param.f64 	[param0], %fd38;
	.param .b64 param1;
	st.param.f64 	[param1], %fd22;
	.param .b64 retval0;
	call.uni (retval0), 
	__internal_accurate_pow, 
	(
	param0, 
	param1
	);
	ld.param.f64 	%fd154, [retval0];
	} // callseq 5
	setp.lt.s32 	%p118, %r63, 0;
	neg.f64 	%fd156, %fd154;
	selp.f64 	%fd157, %fd156, %fd154, %p116;
	selp.f64 	%fd158, %fd157, %fd154, %p118;
	setp.eq.f64 	%p119, %fd37, 0d0000000000000000;
	selp.b32 	%r282, %r63, 0, %p2;
	or.b32  	%r283, %r282, 2146435072;
	selp.b32 	%r284, %r283, %r282, %p115;
	mov.b32 	%r285, 0;
	mov.b64 	%fd159, {%r285, %r284};
	selp.f64 	%fd531, %fd159, %fd158, %p119;
	selp.u32 	%r286, -1, 0, %p2;
	selp.u32 	%r287, -1, 0, %p116;
	selp.b32 	%r288, %r286, %r287, %p119;
	and.b32  	%r289, %r288, 1;
	setp.eq.b32 	%p6, %r289, 1;
	add.f64 	%fd160, %fd37, %fd22;
	{
	.reg .b32 %temp; 
	mov.b64 	{%temp, %r290}, %fd160;
	}
	and.b32  	%r291, %r290, 2146435072;
	setp.ne.s32 	%p120, %r291, 2146435072;
	@%p120 bra 	$L__BB1_101;
	setp.nan.f64 	%p121, %fd37, %fd37;
	@%p121 bra 	$L__BB1_100;
	setp.neu.f64 	%p122, %fd38, 0d7FF0000000000000;
	@%p122 bra 	$L__BB1_101;
	setp.lt.s32 	%p123, %r63, 0;
	setp.ne.s32 	%p124, %r51, 1071644672;
	selp.b32 	%r293, %r52, %r50, %p124;
	selp.b32 	%r294, %r293, %r50, %p6;
	selp.b32 	%r295, %r294, %r50, %p123;
	mov.b32 	%r296, 0;
	mov.b64 	%fd531, {%r296, %r295};
	bra.uni 	$L__BB1_101;
$L__BB1_100:
	add.rn.f64 	%fd531, %fd37, %fd22;
$L__BB1_101:
	setp.lt.s32 	%p125, %r53, 0;
	setp.eq.s64 	%p126, %rd141, -9223372036854775808;
	setp.eq.s32 	%p127, %r448, 0;
	setp.eq.f64 	%p128, %fd37, 0d3FF0000000000000;
	selp.f64 	%fd161, 0d3FF0000000000000, %fd531, %p127;
	selp.f64 	%fd43, 0d3FF0000000000000, %fd161, %p128;
	mul.wide.s32 	%rd159, %r62, 8;
	add.s64 	%rd160, %rd1, %rd159;
	ld.global.f64 	%fd162, [%rd160];
	ld.global.u32 	%r297, [%rd12];
	mul.wide.s32 	%rd161, %r297, 8;
	add.s64 	%rd162, %rd1, %rd161;
	ld.global.f64 	%fd163, [%rd162];
	sub.f64 	%fd44, %fd162, %fd163;
	{
	.reg .b32 %temp; 
	mov.b64 	{%temp, %r64}, %fd44;
	}
	abs.f64 	%fd45, %fd44;
	{ // callseq 6, 0
	.param .b64 param0;
	st.param.f64 	[param0], %fd45;
	.param .b64 param1;
	st.param.f64 	[param1], %fd23;
	.param .b64 retval0;
	call.uni (retval0), 
	__internal_accurate_pow, 
	(
	param0, 
	param1
	);
	ld.param.f64 	%fd164, [retval0];
	} // callseq 6
	setp.lt.s32 	%p129, %r64, 0;
	neg.f64 	%fd166, %fd164;
	selp.f64 	%fd167, %fd166, %fd164, %p126;
	selp.f64 	%fd168, %fd167, %fd164, %p129;
	setp.eq.f64 	%p130, %fd44, 0d0000000000000000;
	selp.b32 	%r298, %r64, 0, %p3;
	or.b32  	%r299, %r298, 2146435072;
	selp.b32 	%r300, %r299, %r298, %p125;
	mov.b32 	%r301, 0;
	mov.b64 	%fd169, {%r301, %r300};
	selp.f64 	%fd532, %fd169, %fd168, %p130;
	selp.u32 	%r302, -1, 0, %p3;
	selp.u32 	%r303, -1, 0, %p126;
	selp.b32 	%r304, %r302, %r303, %p130;
	and.b32  	%r305, %r304, 1;
	setp.eq.b32 	%p7, %r305, 1;
	add.f64 	%fd170, %fd44, %fd23;
	{
	.reg .b32 %temp; 
	mov.b64 	{%temp, %r306}, %fd170;
	}
	and.b32  	%r307, %r306, 2146435072;
	setp.ne.s32 	%p131, %r307, 2146435072;
	@%p131 bra 	$L__BB1_106;
	setp.nan.f64 	%p132, %fd44, %fd44;
	@%p132 bra 	$L__BB1_105;
	setp.neu.f64 	%p133, %fd45, 0d7FF0000000000000;
	@%p133 bra 	$L__BB1_106;
	setp.lt.s32 	%p134, %r64, 0;
	setp.ne.s32 	%p135, %r55, 1071644672;
	selp.b32 	%r309, %r56, %r54, %p135;
	selp.b32 	%r310, %r309, %r54, %p7;
	selp.b32 	%r311, %r310, %r54, %p134;
	mov.b32 	%r312, 0;
	mov.b64 	%fd532, {%r312, %r311};
	bra.uni 	$L__BB1_106;
$L__BB1_105:
	add.rn.f64 	%fd532, %fd44, %fd23;
$L__BB1_106:
	setp.eq.s32 	%p136, %r447, 0;
	setp.eq.f64 	%p137, %fd44, 0d3FF0000000000000;
	selp.f64 	%fd171, 0d3FF0000000000000, %fd532, %p136;
	selp.f64 	%fd172, 0d3FF0000000000000, %fd171, %p137;
	mul.f64 	%fd173, %fd43, %fd172;
	add.s32 	%r313, %r61, %r3;
	cvt.s64.s32 	%rd163, %r313;
	add.s64 	%rd164, %rd163, %rd16;
	shl.b64 	%rd165, %rd164, 3;
	add.s64 	%rd166, %rd5, %rd165;
	st.global.f64 	[%rd166+-8], %fd173;
	add.s32 	%r450, %r450, 2;
	setp.ne.s32 	%p138, %r450, %r43;
	mov.u32 	%r451, %r43;
	@%p138 bra 	$L__BB1_62;
$L__BB1_107:
	and.b32  	%r314, %r161, 1;
	setp.eq.b32 	%p139, %r314, 1;
	not.pred 	%p140, %p139;
	@%p140 bra 	$L__BB1_119;
	setp.lt.s32 	%p141, %r49, 0;
	setp.eq.s64 	%p142, %rd139, -9223372036854775808;
	mul.wide.u32 	%rd167, %r451, 4;
	add.s64 	%rd168, %rd11, %rd167;
	ld.global.u32 	%r67, [%rd168];
	mul.wide.s32 	%rd169, %r67, 8;
	add.s64 	%rd170, %rd2, %rd169;
	ld.global.f64 	%fd174, [%rd170];
	ld.global.u32 	%r315, [%rd11];
	mul.wide.s32 	%rd171, %r315, 8;
	add.s64 	%rd172, %rd2, %rd171;
	ld.global.f64 	%fd175, [%rd172];
	sub.f64 	%fd50, %fd174, %fd175;
	{
	.reg .b32 %temp; 
	mov.b64 	{%temp, %r68}, %fd50;
	}
	abs.f64 	%fd51, %fd50;
	{ // callseq 7, 0
	.param .b64 param0;
	st.param.f64 	[param0], %fd51;
	.param .b64 param1;
	st.param.f64 	[param1], %fd22;
	.param .b64 retval0;
	call.uni (retval0), 
	__internal_accurate_pow, 
	(
	param0, 
	param1
	);
	ld.param.f64 	%fd176, [retval0];
	} // callseq 7
	setp.lt.s32 	%p143, %r68, 0;
	neg.f64 	%fd178, %fd176;
	selp.f64 	%fd179, %fd178, %fd176, %p142;
	selp.f64 	%fd180, %fd179, %fd176, %p143;
	setp.eq.f64 	%p144, %fd50, 0d0000000000000000;
	selp.b32 	%r316, %r68, 0, %p2;
	or.b32  	%r317, %r316, 2146435072;
	selp.b32 	%r318, %r317, %r316, %p141;
	mov.b32 	%r319, 0;
	mov.b64 	%fd181, {%r319, %r318};
	selp.f64 	%fd533, %fd181, %fd180, %p144;
	selp.u32 	%r320, -1, 0, %p2;
	selp.u32 	%r321, -1, 0, %p142;
	selp.b32 	%r322, %r320, %r321, %p144;
	and.b32  	%r323, %r322, 1;
	setp.eq.b32 	%p8, %r323, 1;
	add.f64 	%fd182, %fd50, %fd22;
	{
	.reg .b32 %temp; 
	mov.b64 	{%temp, %r324}, %fd182;
	}
	and.b32  	%r325, %r324, 2146435072;
	setp.ne.s32 	%p145, %r325, 2146435072;
	@%p145 bra 	$L__BB1_113;
	setp.nan.f64 	%p146, %fd50, %fd50;
	@%p146 bra 	$L__BB1_112;
	setp.neu.f64 	%p147, %fd51, 0d7FF0000000000000;
	@%p147 bra 	$L__BB1_113;
	setp.ne.s32 	%p149, %r51, 1071644672;
	selp.b32 	%r327, %r52, %r50, %p149;
	selp.b32 	%r328, %r327, %r50, %p8;
	selp.b32 	%r329, %r328, %r50, %p143;
	mov.b32 	%r330, 0;
	mov.b64 	%fd533, {%r330, %r329};
	bra.uni 	$L__BB1_113;
$L__BB1_112:
	add.rn.f64 	%fd533, %fd50, %fd22;
$L__BB1_113:
	setp.lt.s32 	%p150, %r53, 0;
	setp.eq.s64 	%p151, %rd141, -9223372036854775808;
	setp.eq.s32 	%p152, %r448, 0;
	setp.eq.f64 	%p153, %fd50, 0d3FF0000000000000;
	selp.f64 	%fd183, 0d3FF0000000000000, %fd533, %p152;
	selp.f64 	%fd56, 0d3FF0000000000000, %fd183, %p153;
	mul.wide.s32 	%rd173, %r67, 8;
	add.s64 	%rd174, %rd1, %rd173;
	ld.global.f64 	%fd184, [%rd174];
	ld.global.u32 	%r331, [%rd12];
	mul.wide.s32 	%rd175, %r331, 8;
	add.s64 	%rd176, %rd1, %rd175;
	ld.global.f64 	%fd185, [%rd176];
	sub.f64 	%fd57, %fd184, %fd185;
	{
	.reg .b32 %temp; 
	mov.b64 	{%temp, %r69}, %fd57;
	}
	abs.f64 	%fd58, %fd57;
	{ // callseq 8, 0
	.param .b64 param0;
	st.param.f64 	[param0], %fd58;
	.param .b64 param1;
	st.param.f64 	[param1], %fd23;
	.param .b64 retval0;
	call.uni (retval0), 
	__internal_accurate_pow, 
	(
	param0, 
	param1
	);
	ld.param.f64 	%fd186, [retval0];
	} // callseq 8
	setp.lt.s32 	%p154, %r69, 0;
	neg.f64 	%fd188, %fd186;
	selp.f64 	%fd189, %fd188, %fd186, %p151;
	selp.f64 	%fd190, %fd189, %fd186, %p154;
	setp.eq.f64 	%p155, %fd57, 0d0000000000000000;
	selp.b32 	%r332, %r69, 0, %p3;
	or.b32  	%r333, %r332, 2146435072;
	selp.b32 	%r334, %r333, %r332, %p150;
	mov.b32 	%r335, 0;
	mov.b64 	%fd191, {%r335, %r334};
	selp.f64 	%fd534, %fd191, %fd190, %p155;
	selp.u32 	%r336, -1, 0, %p3;
	selp.u32 	%r337, -1, 0, %p151;
	selp.b32 	%r338, %r336, %r337, %p155;
	and.b32  	%r339, %r338, 1;
	setp.eq.b32 	%p9, %r339, 1;
	add.f64 	%fd192, %fd57, %fd23;
	{
	.reg .b32 %temp; 
	mov.b64 	{%temp, %r340}, %fd192;
	}
	and.b32  	%r341, %r340, 2146435072;
	setp.ne.s32 	%p156, %r341, 2146435072;
	@%p156 bra 	$L__BB1_118;
	setp.nan.f64 	%p157, %fd57, %fd57;
	@%p157 bra 	$L__BB1_117;
	setp.neu.f64 	%p158, %fd58, 0d7FF0000000000000;
	@%p158 bra 	$L__BB1_118;
	setp.ne.s32 	%p160, %r55, 1071644672;
	selp.b32 	%r343, %r56, %r54, %p160;
	selp.b32 	%r344, %r343, %r54, %p9;
	selp.b32 	%r345, %r344, %r54, %p154;
	mov.b32 	%r346, 0;
	mov.b64 	%fd534, {%r346, %r345};
	bra.uni 	$L__BB1_118;
$L__BB1_117:
	add.rn.f64 	%fd534, %fd57, %fd23;
$L__BB1_118:
	setp.eq.s32 	%p161, %r447, 0;
	setp.eq.f64 	%p162, %fd57, 0d3FF0000000000000;
	selp.f64 	%fd193, 0d3FF0000000000000, %fd534, %p161;
	selp.f64 	%fd194, 0d3FF0000000000000, %fd193, %p162;
	mul.f64 	%fd195, %fd56, %fd194;
	mul.lo.s32 	%r347, %r451, %r3;
	cvt.s64.s32 	%rd177, %r347;
	cvt.s64.s32 	%rd178, %r446;
	add.s64 	%rd179, %rd177, %rd178;
	shl.b64 	%rd180, %rd179, 3;
	add.s64 	%rd181, %rd5, %rd180;
	st.global.f64 	[%rd181+-8], %fd195;
$L__BB1_119:
	setp.lt.s32 	%p163, %r447, 1;
	add.s32 	%r348, %r449, -1;
	add.s32 	%r349, %r448, 1;
	add.s32 	%r350, %r447, -1;
	selp.b32 	%r449, %r348, %r449, %p163;
	selp.b32 	%r448, 0, %r349, %p163;
	selp.b32 	%r447, %r348, %r350, %p163;
	setp.gt.s32 	%p164, %r48, %r161;
	mov.u32 	%r446, %r48;
	@%p164 bra 	$L__BB1_60;
$L__BB1_120:
	setp.lt.s32 	%p165, %r2, 2;
	setp.lt.s32 	%p166, %r161, 1;
	or.pred  	%p167, %p165, %p166;
	@%p167 bra 	$L__BB1_136;
	and.b32  	%r74, %r161, 15;
	add.s32 	%r75, %r74, -1;
	and.b32  	%r76, %r161, 7;
	add.s32 	%r77, %r76, -1;
	and.b32  	%r78, %r161, 2147483632;
	and.b32  	%r79, %r161, 3;
	mov.u32 	%r452, %r3;
$L__BB1_122:
	mov.u32 	%r80, %r452;
	setp.lt.u32 	%p168, %r161, 16;
	add.s32 	%r452, %r80, -1;
	mul.lo.s32 	%r82, %r452, %r3;
	mov.b32 	%r455, 0;
	@%p168 bra 	$L__BB1_125;
	mov.b32 	%r453, 0;
$L__BB1_124:
	.pragma "nounroll";
	mul.lo.s32 	%r353, %r453, %r3;
	cvt.s64.s32 	%rd182, %r353;
	cvt.s64.s32 	%rd183, %r80;
	add.s64 	%rd184, %rd182, %rd183;
	shl.b64 	%rd185, %rd184, 3;
	add.s64 	%rd186, %rd5, %rd185;
	ld.global.f64 	%fd196, [%rd186+-8];
	add.s32 	%r354, %r453, %r82;
	mul.wide.s32 	%rd187, %r354, 8;
	add.s64 	%rd188, %rd5, %rd187;
	st.global.f64 	[%rd188], %fd196;
	add.s32 	%r355, %r353, %r3;
	cvt.s64.s32 	%rd189, %r355;
	add.s64 	%rd190, %rd189, %rd183;
	shl.b64 	%rd191, %rd190, 3;
	add.s64 	%rd192, %rd5, %rd191;
	ld.global.f64 	%fd197, [%rd192+-8];
	st.global.f64 	[%rd188+8], %fd197;
	add.s32 	%r356, %r355, %r3;
	cvt.s64.s32 	%rd193, %r356;
	add.s64 	%rd194, %rd193, %rd183;
	shl.b64 	%rd195, %rd194, 3;
	add.s64 	%rd196, %rd5, %rd195;
	ld.global.f64 	%fd198, [%rd196+-8];
	st.global.f64 	[%rd188+16], %fd198;
	add.s32 	%r357, %r356, %r3;
	cvt.s64.s32 	%rd197, %r357;
	add.s64 	%rd198, %rd197, %rd183;
	shl.b64 	%rd199, %rd198, 3;
	add.s64 	%rd200, %rd5, %rd199;
	ld.global.f64 	%fd199, [%rd200+-8];
	st.global.f64 	[%rd188+24], %fd199;
	add.s32 	%r358, %r357, %r3;
	cvt.s64.s32 	%rd201, %r358;
	add.s64 	%rd202, %rd201, %rd183;
	shl.b64 	%rd203, %rd202, 3;
	add.s64 	%rd204, %rd5, %rd203;
	ld.global.f64 	%fd200, [%rd204+-8];
	st.global.f64 	[%rd188+32], %fd200;
	add.s32 	%r359, %r358, %r3;
	cvt.s64.s32 	%rd205, %r359;
	add.s64 	%rd206, %rd205, %rd183;
	shl.b64 	%rd207, %rd206, 3;
	add.s64 	%rd208, %rd5, %rd207;
	ld.global.f64 	%fd201, [%rd208+-8];
	st.global.f64 	[%rd188+40], %fd201;
	add.s32 	%r360, %r359, %r3;
	cvt.s64.s32 	%rd209, %r360;
	add.s64 	%rd210, %rd209, %rd183;
	shl.b64 	%rd211, %rd210, 3;
	add.s64 	%rd212, %rd5, %rd211;
	ld.global.f64 	%fd202, [%rd212+-8];
	st.global.f64 	[%rd188+48], %fd202;
	add.s32 	%r361, %r360, %r3;
	cvt.s64.s32 	%rd213, %r361;
	add.s64 	%rd214, %rd213, %rd183;
	shl.b64 	%rd215, %rd214, 3;
	add.s64 	%rd216, %rd5, %rd215;
	ld.global.f64 	%fd203, [%rd216+-8];
	st.global.f64 	[%rd188+56], %fd203;
	add.s32 	%r362, %r361, %r3;
	cvt.s64.s32 	%rd217, %r362;
	add.s64 	%rd218, %rd217, %rd183;
	shl.b64 	%rd219, %rd218, 3;
	add.s64 	%rd220, %rd5, %rd219;
	ld.global.f64 	%fd204, [%rd220+-8];
	st.global.f64 	[%rd188+64], %fd204;
	add.s32 	%r363, %r362, %r3;
	cvt.s64.s32 	%rd221, %r363;
	add.s64 	%rd222, %rd221, %rd183;
	shl.b64 	%rd223, %rd222, 3;
	add.s64 	%rd224, %rd5, %rd223;
	ld.global.f64 	%fd205, [%rd224+-8];
	st.global.f64 	[%rd188+72], %fd205;
	add.s32 	%r364, %r363, %r3;
	cvt.s64.s32 	%rd225, %r364;
	add.s64 	%rd226, %rd225, %rd183;
	shl.b64 	%rd227, %rd226, 3;
	add.s64 	%rd228, %rd5, %rd227;
	ld.global.f64 	%fd206, [%rd228+-8];
	st.global.f64 	[%rd188+80], %fd206;
	add.s32 	%r365, %r364, %r3;
	cvt.s64.s32 	%rd229, %r365;
	add.s64 	%rd230, %rd229, %rd183;
	shl.b64 	%rd231, %rd230, 3;
	add.s64 	%rd232, %rd5, %rd231;
	ld.global.f64 	%fd207, [%rd232+-8];
	st.global.f64 	[%rd188+88], %fd207;
	add.s32 	%r366, %r365, %r3;
	cvt.s64.s32 	%rd233, %r366;
	add.s64 	%rd234, %rd233, %rd183;
	shl.b64 	%rd235, %rd234, 3;
	add.s64 	%rd236, %rd5, %rd235;
	ld.global.f64 	%fd208, [%rd236+-8];
	st.global.f64 	[%rd188+96], %fd208;
	add.s32 	%r367, %r366, %r3;
	cvt.s64.s32 	%rd237, %r367;
	add.s64 	%rd238, %rd237, %rd183;
	shl.b64 	%rd239, %rd238, 3;
	add.s64 	%rd240, %rd5, %rd239;
	ld.global.f64 	%fd209, [%rd240+-8];
	st.global.f64 	[%rd188+104], %fd209;
	add.s32 	%r368, %r367, %r3;
	cvt.s64.s32 	%rd241, %r368;
	add.s64 	%rd242, %rd241, %rd183;
	shl.b64 	%rd243, %rd242, 3;
	add.s64 	%rd244, %rd5, %rd243;
	ld.global.f64 	%fd210, [%rd244+-8];
	st.global.f64 	[%rd188+112], %fd210;
	add.s32 	%r369, %r368, %r3;
	cvt.s64.s32 	%rd245, %r369;
	add.s64 	%rd246, %rd245, %rd183;
	shl.b64 	%rd247, %rd246, 3;
	add.s64 	%rd248, %rd5, %rd247;
	ld.global.f64 	%fd211, [%rd248+-8];
	st.global.f64 	[%rd188+120], %fd211;
	add.s32 	%r453, %r453, 16;
	setp.ne.s32 	%p169, %r453, %r78;
	mov.u32 	%r455, %r78;
	@%p169 bra 	$L__BB1_124;
$L__BB1_125:
	setp.eq.s32 	%p170, %r74, 0;
	@%p170 bra 	$L__BB1_135;
	setp.lt.u32 	%p171, %r75, 7;
	@%p171 bra 	$L__BB1_128;
	mul.lo.s32 	%r370, %r455, %r3;
	cvt.s64.s32 	%rd249, %r370;
	cvt.s64.s32 	%rd250, %r80;
	add.s64 	%rd251, %rd249, %rd250;
	shl.b64 	%rd252, %rd251, 3;
	add.s64 	%rd253, %rd5, %rd252;
	ld.global.f64 	%fd212, [%rd253+-8];
	add.s32 	%r371, %r455, %r82;
	mul.wide.s32 	%rd254, %r371, 8;
	add.s64 	%rd255, %rd5, %rd254;
	st.global.f64 	[%rd255], %fd212;
	add.s32 	%r372, %r370, %r3;
	cvt.s64.s32 	%rd256, %r372;
	add.s64 	%rd257, %rd256, %rd250;
	shl.b64 	%rd258, %rd257, 3;
	add.s64 	%rd259, %rd5, %rd258;
	ld.global.f64 	%fd213, [%rd259+-8];
	st.global.f64 	[%rd255+8], %fd213;
	add.s32 	%r373, %r372, %r3;
	cvt.s64.s32 	%rd260, %r373;
	add.s64 	%rd261, %rd260, %rd250;
	shl.b64 	%rd262, %rd261, 3;
	add.s64 	%rd263, %rd5, %rd262;
	ld.global.f64 	%fd214, [%rd263+-8];
	st.global.f64 	[%rd255+16], %fd214;
	add.s32 	%r374, %r373, %r3;
	cvt.s64.s32 	%rd264, %r374;
	add.s64 	%rd265, %rd264, %rd250;
	shl.b64 	%rd266, %rd265, 3;
	add.s64 	%rd267, %rd5, %rd266;
	ld.global.f64 	%fd215, [%rd267+-8];
	st.global.f64 	[%rd255+24], %fd215;
	add.s32 	%r375, %r374, %r3;
	cvt.s64.s32 	%rd268, %r375;
	add.s64 	%rd269, %rd268, %rd250;
	shl.b64 	%rd270, %rd269, 3;
	add.s64 	%rd271, %rd5, %rd270;
	ld.global.f64 	%fd216, [%rd271+-8];
	st.global.f64 	[%rd255+32], %fd216;
	add.s32 	%r376, %r375, %r3;
	cvt.s64.s32 	%rd272, %r376;
	add.s64 	%rd273, %rd272, %rd250;
	shl.b64 	%rd274, %rd273, 3;
	add.s64 	%rd275, %rd5, %rd274;
	ld.global.f64 	%fd217, [%rd275+-8];
	st.global.f64 	[%rd255+40], %fd217;
	add.s32 	%r377, %r376, %r3;
	cvt.s64.s32 	%rd276, %r377;
	add.s64 	%rd277, %rd276, %rd250;
	shl.b64 	%rd278, %rd277, 3;
	add.s64 	%rd279, %rd5, %rd278;
	ld.global.f64 	%fd218, [%rd279+-8];
	st.global.f64 	[%rd255+48], %fd218;
	add.s32 	%r378, %r377, %r3;
	cvt.s64.s32 	%rd280, %r378;
	add.s64 	%rd281, %rd280, %rd250;
	shl.b64 	%rd282, %rd281, 3;
	add.s64 	%rd283, %rd5, %rd282;
	ld.global.f64 	%fd219, [%rd283+-8];
	st.global.f64 	[%rd255+56], %fd219;
	add.s32 	%r455, %r455, 8;
$L__BB1_128:
	setp.eq.s32 	%p172, %r76, 0;
	@%p172 bra 	$L__BB1_135;
	setp.lt.u32 	%p173, %r77, 3;
	@%p173 bra 	$L__BB1_131;
	mul.lo.s32 	%r379, %r455, %r3;
	cvt.s64.s32 	%rd284, %r379;
	cvt.s64.s32 	%rd285, %r80;
	add.s64 	%rd286, %rd284, %rd285;
	shl.b64 	%rd287, %rd286, 3;
	add.s64 	%rd288, %rd5, %rd287;
	ld.global.f64 	%fd220, [%rd288+-8];
	add.s32 	%r380, %r455, %r82;
	mul.wide.s32 	%rd289, %r380, 8;
	add.s64 	%rd290, %rd5, %rd289;
	st.global.f64 	[%rd290], %fd220;
	add.s32 	%r381, %r379, %r3;
	cvt.s64.s32 	%rd291, %r381;
	add.s64 	%rd292, %rd291, %rd285;
	shl.b64 	%rd293, %rd292, 3;
	add.s64 	%rd294, %rd5, %rd293;
	ld.global.f64 	%fd221, [%rd294+-8];
	st.global.f64 	[%rd290+8], %fd221;
	add.s32 	%r382, %r381, %r3;
	cvt.s64.s32 	%rd295, %r382;
	add.s64 	%rd296, %rd295, %rd285;
	shl.b64 	%rd297, %rd296, 3;
	add.s64 	%rd298, %rd5, %rd297;
	ld.global.f64 	%fd222, [%rd298+-8];
	st.global.f64 	[%rd290+16], %fd222;
	add.s32 	%r383, %r382, %r3;
	cvt.s64.s32 	%rd299, %r383;
	add.s64 	%rd300, %rd299, %rd285;
	shl.b64 	%rd301, %rd300, 3;
	add.s64 	%rd302, %rd5, %rd301;
	ld.global.f64 	%fd223, [%rd302+-8];
	st.global.f64 	[%rd290+24], %fd223;
	add.s32 	%r455, %r455, 4;
$L__BB1_131:
	setp.eq.s32 	%p174, %r79, 0;
	@%p174 bra 	$L__BB1_135;
	setp.eq.s32 	%p175, %r79, 1;
	mul.lo.s32 	%r90, %r455, %r3;
	cvt.s64.s32 	%rd303, %r90;
	cvt.s64.s32 	%rd17, %r80;
	add.s64 	%rd304, %rd303, %rd17;
	shl.b64 	%rd305, %rd304, 3;
	add.s64 	%rd306, %rd5, %rd305;
	ld.global.f64 	%fd224, [%rd306+-8];
	add.s32 	%r384, %r455, %r82;
	mul.wide.s32 	%rd307, %r384, 8;
	add.s64 	%rd18, %rd5, %rd307;
	st.global.f64 	[%rd18], %fd224;
	@%p175 bra 	$L__BB1_135;
	setp.eq.s32 	%p176, %r79, 2;
	add.s32 	%r91, %r90, %r3;
	cvt.s64.s32 	%rd308, %r91;
	add.s64 	%rd309, %rd308, %rd17;
	shl.b64 	%rd310, %rd309, 3;
	add.s64 	%rd311, %rd5, %rd310;
	ld.global.f64 	%fd225, [%rd311+-8];
	st.global.f64 	[%rd18+8], %fd225;
	@%p176 bra 	$L__BB1_135;
	add.s32 	%r385, %r91, %r3;
	cvt.s64.s32 	%rd312, %r385;
	add.s64 	%rd313, %rd312, %rd17;
	shl.b64 	%rd314, %rd313, 3;
	add.s64 	%rd315, %rd5, %rd314;
	ld.global.f64 	%fd226, [%rd315+-8];
	st.global.f64 	[%rd18+16], %fd226;
$L__BB1_135:
	setp.gt.s32 	%p177, %r452, %r161;
	@%p177 bra 	$L__BB1_122;
$L__BB1_136:
	setp.lt.s32 	%p178, %r3, 1;
	@%p178 bra 	$L__BB1_161;
	add.s32 	%r92, %r161, 3;
	add.s32 	%r93, %r161, 5;
	mul.lo.s32 	%r387, %r160, %r1;
	mul.wide.s32 	%rd316, %r387, 4;
	add.s64 	%rd19, %rd3, %rd316;
	add.s32 	%r94, %r3, -1;
	and.b32  	%r95, %r3, 3;
	setp.lt.u32 	%p179, %r94, 3;
	mov.b32 	%r457, 0;
	@%p179 bra 	$L__BB1_141;
	and.b32  	%r457, %r3, 2147483644;
	mov.b32 	%r460, 0;
$L__BB1_139:
	setp.ge.s32 	%p180, %r460, %r161;
	mul.wide.u32 	%rd317, %r460, 8;
	add.s64 	%rd20, %rd7, %rd317;
	@%p180 bra 	$L__BB1_195;
	ld.global.u32 	%r389, [%rd19];
	mul.wide.s32 	%rd320, %r389, 8;
	add.s64 	%rd321, %rd2, %rd320;
	ld.global.f64 	%fd227, [%rd321];
	add.s64 	%rd322, %rd1, %rd320;
	ld.global.f64 	%fd228, [%rd322];
	mul.wide.s32 	%rd323, %r460, 4;
	add.s64 	%rd324, %rd19, %rd323;
	ld.global.u32 	%r390, [%rd324];
	mul.wide.s32 	%rd325, %r390, 8;
	add.s64 	%rd326, %rd2, %rd325;
	ld.global.f64 	%fd229, [%rd326];
	add.s64 	%rd327, %rd1, %rd325;
	ld.global.f64 	%fd230, [%rd327];
	sub.f64 	%fd231, %fd227, %fd229;
	sub.f64 	%fd232, %fd228, %fd230;
	mul.f64 	%fd233, %fd232, %fd232;
	fma.rn.f64 	%fd234, %fd231, %fd231, %fd233;
	sqrt.rn.f64 	%fd235, %fd234;
	mul.f64 	%fd236, %fd235, 0d4018000000000000;
	st.global.f64 	[%rd20], %fd236;
	bra.uni 	$L__BB1_198;
$L__BB1_141:
	setp.eq.s32 	%p197, %r95, 0;
	@%p197 bra 	$L__BB1_149;
	mov.b32 	%r459, 0;
$L__BB1_143:
	.pragma "nounroll";
	setp.lt.s32 	%p198, %r457, %r161;
	@%p198 bra 	$L__BB1_147;
	setp.eq.s32 	%p199, %r457, %r92;
	setp.eq.s32 	%p200, %r457, %r93;
	or.pred  	%p201, %p199, %p200;
	@%p201 bra 	$L__BB1_146;
	mul.wide.u32 	%rd353, %r457, 8;
	add.s64 	%rd354, %rd7, %rd353;
	mov.b64 	%rd355, 0;
	st.global.u64 	[%rd354], %rd355;
	bra.uni 	$L__BB1_148;
$L__BB1_146:
	mul.wide.u32 	%rd356, %r457, 8;
	add.s64 	%rd357, %rd7, %rd356;
	mov.b64 	%rd358, 4611686018427387904;
	st.global.u64 	[%rd357], %rd358;
	bra.uni 	$L__BB1_148;
$L__BB1_147:
	ld.global.u32 	%r398, [%rd19];
	mul.wide.s32 	%rd359, %r398, 8;
	add.s64 	%rd360, %rd2, %rd359;
	ld.global.f64 	%fd267, [%rd360];
	add.s64 	%rd361, %rd1, %rd359;
	ld.global.f64 	%fd268, [%rd361];
	mul.wide.s32 	%rd362, %r457, 4;
	add.s64 	%rd363, %rd19, %rd362;
	ld.global.u32 	%r399, [%rd363];
	mul.wide.s32 	%rd364, %r399, 8;
	add.s64 	%rd365, %rd2, %rd364;
	ld.global.f64 	%fd269, [%rd365];
	add.s64 	%rd366, %rd1, %rd364;
	ld.global.f64 	%fd270, [%rd366];
	sub.f64 	%fd271, %fd267, %fd269;
	sub.f64 	%fd272, %fd268, %fd270;
	mul.f64 	%fd273, %fd272, %fd272;
	fma.rn.f64 	%fd274, %fd271, %fd271, %fd273;
	sqrt.rn.f64 	%fd275, %fd274;
	mul.f64 	%fd276, %fd275, 0d4018000000000000;
	mul.wide.u32 	%rd367, %r457, 8;
	add.s64 	%rd368, %rd7, %rd367;
	st.global.f64 	[%rd368], %fd276;
$L__BB1_148:
	add.s32 	%r457, %r457, 1;
	add.s32 	%r459, %r459, 1;
	setp.ne.s32 	%p202, %r459, %r95;
	@%p202 bra 	$L__BB1_143;
$L__BB1_149:
	and.b32  	%r102, %r3, 15;
	setp.lt.u32 	%p203, %r94, 15;
	mov.b32 	%r462, 0;
	@%p203 bra 	$L__BB1_152;
	and.b32  	%r462, %r3, 2147483632;
	mov.b32 	%r461, 0;
	mul.wide.u32 	%rd373, %r3, 8;
$L__BB1_151:
	.pragma "nounroll";
	add.s32 	%r402, %r461, %r3;
	mul.wide.u32 	%rd369, %r461, 8;
	add.s64 	%rd370, %rd5, %rd369;
	ld.global.f64 	%fd277, [%rd370];
	mul.wide.u32 	%rd371, %r402, 8;
	add.s64 	%rd372, %rd5, %rd371;
	ld.global.f64 	%fd278, [%rd372];
	st.global.f64 	[%rd370], %fd278;
	st.global.f64 	[%rd372], %fd277;
	ld.global.f64 	%fd279, [%rd370+8];
	add.s64 	%rd374, %rd370, %rd373;
	ld.global.f64 	%fd280, [%rd374+8];
	st.global.f64 	[%rd370+8], %fd280;
	st.global.f64 	[%rd374+8], %fd279;
	ld.global.f64 	%fd281, [%rd370+16];
	ld.global.f64 	%fd282, [%rd374+16];
	st.global.f64 	[%rd370+16], %fd282;
	st.global.f64 	[%rd374+16], %fd281;
	ld.global.f64 	%fd283, [%rd370+24];
	ld.global.f64 	%fd284, [%rd374+24];
	st.global.f64 	[%rd370+24], %fd284;
	st.global.f64 	[%rd374+24], %fd283;
	ld.global.f64 	%fd285, [%rd370+32];
	ld.global.f64 	%fd286, [%rd374+32];
	st.global.f64 	[%rd370+32], %fd286;
	st.global.f64 	[%rd374+32], %fd285;
	ld.global.f64 	%fd287, [%rd370+40];
	ld.global.f64 	%fd288, [%rd374+40];
	st.global.f64 	[%rd370+40], %fd288;
	st.global.f64 	[%rd374+40], %fd287;
	ld.global.f64 	%fd289, [%rd370+48];
	ld.global.f64 	%fd290, [%rd374+48];
	st.global.f64 	[%rd370+48], %fd290;
	st.global.f64 	[%rd374+48], %fd289;
	ld.global.f64 	%fd291, [%rd370+56];
	ld.global.f64 	%fd292, [%rd374+56];
	st.global.f64 	[%rd370+56], %fd292;
	st.global.f64 	[%rd374+56], %fd291;
	ld.global.f64 	%fd293, [%rd370+64];
	ld.global.f64 	%fd294, [%rd374+64];
	st.global.f64 	[%rd370+64], %fd294;
	st.global.f64 	[%rd374+64], %fd293;
	ld.global.f64 	%fd295, [%rd370+72];
	ld.global.f64 	%fd296, [%rd374+72];
	st.global.f64 	[%rd370+72], %fd296;
	st.global.f64 	[%rd374+72], %fd295;
	ld.global.f64 	%fd297, [%rd370+80];
	ld.global.f64 	%fd298, [%rd374+80];
	st.global.f64 	[%rd370+80], %fd298;
	st.global.f64 	[%rd374+80], %fd297;
	ld.global.f64 	%fd299, [%rd370+88];
	ld.global.f64 	%fd300, [%rd374+88];
	st.global.f64 	[%rd370+88], %fd300;
	st.global.f64 	[%rd374+88], %fd299;
	ld.global.f64 	%fd301, [%rd370+96];
	ld.global.f64 	%fd302, [%rd374+96];
	st.global.f64 	[%rd370+96], %fd302;
	st.global.f64 	[%rd374+96], %fd301;
	ld.global.f64 	%fd303, [%rd370+104];
	ld.global.f64 	%fd304, [%rd374+104];
	st.global.f64 	[%rd370+104], %fd304;
	st.global.f64 	[%rd374+104], %fd303;
	ld.global.f64 	%fd305, [%rd370+112];
	ld.global.f64 	%fd306, [%rd374+112];
	st.global.f64 	[%rd370+112], %fd306;
	st.global.f64 	[%rd374+112], %fd305;
	ld.global.f64 	%fd307, [%rd370+120];
	ld.global.f64 	%fd308, [%rd374+120];
	st.global.f64 	[%rd370+120], %fd308;
	st.global.f64 	[%rd374+120], %fd307;
	add.s32 	%r461, %r461, 16;
	setp.ne.s32 	%p204, %r461, %r462;
	@%p204 bra 	$L__BB1_151;
$L__BB1_152:
	setp.eq.s32 	%p205, %r102, 0;
	@%p205 bra 	$L__BB1_161;
	and.b32  	%r112, %r3, 7;
	setp.lt.u32 	%p206, %r102, 8;
	@%p206 bra 	$L__BB1_155;
	add.s32 	%r403, %r462, %r3;
	mul.wide.u32 	%rd375, %r462, 8;
	add.s64 	%rd376, %rd5, %rd375;
	ld.global.f64 	%fd309, [%rd376];
	mul.wide.u32 	%rd377, %r403, 8;
	add.s64 	%rd378, %rd5, %rd377;
	ld.global.f64 	%fd310, [%rd378];
	st.global.f64 	[%rd376], %fd310;
	st.global.f64 	[%rd378], %fd309;
	ld.global.f64 	%fd311, [%rd376+8];
	mul.wide.u32 	%rd379, %r3, 8;
	add.s64 	%rd380, %rd376, %rd379;
	ld.global.f64 	%fd312, [%rd380+8];
	st.global.f64 	[%rd376+8], %fd312;
	st.global.f64 	[%rd380+8], %fd311;
	ld.global.f64 	%fd313, [%rd376+16];
	ld.global.f64 	%fd314, [%rd380+16];
	st.global.f64 	[%rd376+16], %fd314;
	st.global.f64 	[%rd380+16], %fd313;
	ld.global.f64 	%fd315, [%rd376+24];
	ld.global.f64 	%fd316, [%rd380+24];
	st.global.f64 	[%rd376+24], %fd316;
	st.global.f64 	[%rd380+24], %fd315;
	ld.global.f64 	%fd317, [%rd376+32];
	ld.global.f64 	%fd318, [%rd380+32];
	st.global.f64 	[%rd376+32], %fd318;
	st.global.f64 	[%rd380+32], %fd317;
	ld.global.f64 	%fd319, [%rd376+40];
	ld.global.f64 	%fd320, [%rd380+40];
	st.global.f64 	[%rd376+40], %fd320;
	st.global.f64 	[%rd380+40], %fd319;
	ld.global.f64 	%fd321, [%rd376+48];
	ld.global.f64 	%fd322, [%rd380+48];
	st.global.f64 	[%rd376+48], %fd322;
	st.global.f64 	[%rd380+48], %fd321;
	ld.global.f64 	%fd323, [%rd376+56];
	ld.global.f64 	%fd324, [%rd380+56];
	st.global.f64 	[%rd376+56], %fd324;
	st.global.f64 	[%rd380+56], %fd323;
	add.s32 	%r462, %r462, 8;
$L__BB1_155:
	setp.eq.s32 	%p207, %r112, 0;
	@%p207 bra 	$L__BB1_161;
	setp.lt.u32 	%p208, %r112, 4;
	@%p208 bra 	$L__BB1_158;
	add.s32 	%r404, %r462, %r3;
	mul.wide.u32 	%rd381, %r462, 8;
	add.s64 	%rd382, %rd5, %rd381;
	ld.global.f64 	%fd325, [%rd382];
	mul.wide.u32 	%rd383, %r404, 8;
	add.s64 	%rd384, %rd5, %rd383;
	ld.global.f64 	%fd326, [%rd384];
	st.global.f64 	[%rd382], %fd326;
	st.global.f64 	[%rd384], %fd325;
	ld.global.f64 	%fd327, [%rd382+8];
	mul.wide.u32 	%rd385, %r3, 8;
	add.s64 	%rd386, %rd382, %rd385;
	ld.global.f64 	%fd328, [%rd386+8];
	st.global.f64 	[%rd382+8], %fd328;
	st.global.f64 	[%rd386+8], %fd327;
	ld.global.f64 	%fd329, [%rd382+16];
	ld.global.f64 	%fd330, [%rd386+16];
	st.global.f64 	[%rd382+16], %fd330;
	st.global.f64 	[%rd386+16], %fd329;
	ld.global.f64 	%fd331, [%rd382+24];
	ld.global.f64 	%fd332, [%rd386+24];
	st.global.f64 	[%rd382+24], %fd332;
	st.global.f64 	[%rd386+24], %fd331;
	add.s32 	%r462, %r462, 4;
$L__BB1_158:
	setp.eq.s32 	%p209, %r95, 0;
	@%p209 bra 	$L__BB1_161;
	mov.b32 	%r466, 0;
$L__BB1_160:
	.pragma "nounroll";
	add.s32 	%r406, %r462, %r3;
	mul.wide.u32 	%rd387, %r462, 8;
	add.s64 	%rd388, %rd5, %rd387;
	ld.global.f64 	%fd333, [%rd388];
	mul.wide.u32 	%rd389, %r406, 8;
	add.s64 	%rd390, %rd5, %rd389;
	ld.global.f64 	%fd334, [%rd390];
	st.global.f64 	[%rd388], %fd334;
	st.global.f64 	[%rd390], %fd333;
	add.s32 	%r462, %r462, 1;
	add.s32 	%r466, %r466, 1;
	setp.ne.s32 	%p210, %r466, %r95;
	@%p210 bra 	$L__BB1_160;
$L__BB1_161:
	ld.global.f64 	%fd335, [%rd7+8];
	ld.global.f64 	%fd336, [%rd7];
	st.global.f64 	[%rd7+8], %fd336;
	st.global.f64 	[%rd7], %fd335;
	add.s32 	%r121, %r3, -1;
	setp.lt.s32 	%p211, %r3, 2;
	@%p211 bra 	$L__BB1_177;
	and.b32  	%r122, %r3, 7;
	add.s32 	%r123, %r122, -1;
	and.b32  	%r124, %r3, 3;
	and.b32  	%r125, %r3, 2147483640;
	and.b32  	%r126, %r3, 1;
	mov.b32 	%r467, 0;
$L__BB1_163:
	add.s32 	%r128, %r467, 1;
	mul.lo.s32 	%r129, %r467, %r3;
	add.s32 	%r408, %r129, %r467;
	mul.wide.u32 	%rd391, %r408, 8;
	add.s64 	%rd22, %rd5, %rd391;
	mul.wide.u32 	%rd392, %r467, 8;
	add.s64 	%rd23, %rd7, %rd392;
	cvt.u64.u32 	%rd421, %r129;
	mov.u32 	%r468, %r128;
$L__BB1_164:
	setp.lt.u32 	%p212, %r121, 7;
	mul.lo.s32 	%r131, %r468, %r3;
	add.s32 	%r410, %r131, %r467;
	mul.wide.u32 	%rd393, %r410, 8;
	add.s64 	%rd394, %rd5, %rd393;
	ld.global.f64 	%fd337, [%rd394];
	ld.global.f64 	%fd338, [%rd22];
	div.rn.f64 	%fd63, %fd337, %fd338;
	mov.b32 	%r471, 0;
	@%p212 bra 	$L__BB1_167;
	mov.b32 	%r469, 0;
$L__BB1_166:
	.pragma "nounroll";
	add.s32 	%r412, %r469, %r131;
	add.s32 	%r413, %r469, %r129;
	mul.wide.u32 	%rd395, %r412, 8;
	add.s64 	%rd396, %rd5, %rd395;
	ld.global.f64 	%fd339, [%rd396];
	mul.wide.u32 	%rd397, %r413, 8;
	add.s64 	%rd398, %rd5, %rd397;
	ld.global.f64 	%fd340, [%rd398];
	mul.f64 	%fd341, %fd63, %fd340;
	sub.f64 	%fd342, %fd339, %fd341;
	st.global.f64 	[%rd396], %fd342;
	ld.global.f64 	%fd343, [%rd396+8];
	ld.global.f64 	%fd344, [%rd398+8];
	mul.f64 	%fd345, %fd63, %fd344;
	sub.f64 	%fd346, %fd343, %fd345;
	st.global.f64 	[%rd396+8], %fd346;
	ld.global.f64 	%fd347, [%rd396+16];
	ld.global.f64 	%fd348, [%rd398+16];
	mul.f64 	%fd349, %fd63, %fd348;
	sub.f64 	%fd350, %fd347, %fd349;
	st.global.f64 	[%rd396+16], %fd350;
	ld.global.f64 	%fd351, [%rd396+24];
	ld.global.f64 	%fd352, [%rd398+24];
	mul.f64 	%fd353, %fd63, %fd352;
	sub.f64 	%fd354, %fd351, %fd353;
	st.global.f64 	[%rd396+24], %fd354;
	ld.global.f64 	%fd355, [%rd396+32];
	ld.global.f64 	%fd356, [%rd398+32];
	mul.f64 	%fd357, %fd63, %fd356;
	sub.f64 	%fd358, %fd355, %fd357;
	st.global.f64 	[%rd396+32], %fd358;
	ld.global.f64 	%fd359, [%rd396+40];
	ld.global.f64 	%fd360, [%rd398+40];
	mul.f64 	%fd361, %fd63, %fd360;
	sub.f64 	%fd362, %fd359, %fd361;
	st.global.f64 	[%rd396+40], %fd362;
	ld.global.f64 	%fd363, [%rd396+48];
	ld.global.f64 	%fd364, [%rd398+48];
	mul.f64 	%fd365, %fd63, %fd364;
	sub.f64 	%fd366, %fd363, %fd365;
	st.global.f64 	[%rd396+48], %fd366;
	ld.global.f64 	%fd367, [%rd396+56];
	ld.global.f64 	%fd368, [%rd398+56];
	mul.f64 	%fd369, %fd63, %fd368;
	sub.f64 	%fd370, %fd367, %fd369;
	st.global.f64 	[%rd396+56], %fd370;
	add.s32 	%r469, %r469, 8;
	setp.ne.s32 	%p213, %r469, %r125;
	mov.u32 	%r471, %r125;
	@%p213 bra 	$L__BB1_166;
$L__BB1_167:
	setp.eq.s32 	%p214, %r122, 0;
	@%p214 bra 	$L__BB1_175;
	setp.lt.u32 	%p215, %r123, 3;
	@%p215 bra 	$L__BB1_170;
	add.s32 	%r414, %r471, %r131;
	add.s32 	%r415, %r471, %r129;
	mul.wide.u32 	%rd399, %r414, 8;
	add.s64 	%rd400, %rd5, %rd399;
	ld.global.f64 	%fd371, [%rd400];
	mul.wide.u32 	%rd401, %r415, 8;
	add.s64 	%rd402, %rd5, %rd401;
	ld.global.f64 	%fd372, [%rd402];
	mul.f64 	%fd373, %fd63, %fd372;
	sub.f64 	%fd374, %fd371, %fd373;
	st.global.f64 	[%rd400], %fd374;
	cvt.u64.u32 	%rd403, %r131;
	cvt.u64.u32 	%rd404, %r471;
	add.s64 	%rd405, %rd404, %rd403;
	shl.b64 	%rd406, %rd405, 3;
	add.s64 	%rd407, %rd5, %rd406;
	ld.global.f64 	%fd375, [%rd407+8];
	add.s64 	%rd409, %rd404, %rd421;
	shl.b64 	%rd410, %rd409, 3;
	add.s64 	%rd411, %rd5, %rd410;
	ld.global.f64 	%fd376, [%rd411+8];
	mul.f64 	%fd377, %fd63, %fd376;
	sub.f64 	%fd378, %fd375, %fd377;
	st.global.f64 	[%rd407+8], %fd378;
	ld.global.f64 	%fd379, [%rd407+16];
	ld.global.f64 	%fd380, [%rd411+16];
	mul.f64 	%fd381, %fd63, %fd380;
	sub.f64 	%fd382, %fd379, %fd381;
	st.global.f64 	[%rd407+16], %fd382;
	ld.global.f64 	%fd383, [%rd407+24];
	ld.global.f64 	%fd384, [%rd411+24];
	mul.f64 	%fd385, %fd63, %fd384;
	sub.f64 	%fd386, %fd383, %fd385;
	st.global.f64 	[%rd407+24], %fd386;
	add.s32 	%r471, %r471, 4;
$L__BB1_170:
	setp.eq.s32 	%p216, %r124, 0;
	@%p216 bra 	$L__BB1_175;
	setp.eq.s32 	%p217, %r124, 1;
	@%p217 bra 	$L__BB1_173;
	add.s32 	%r416, %r471, %r131;
	add.s32 	%r417, %r471, %r129;
	mul.wide.u32 	%rd412, %r416, 8;
	add.s64 	%rd413, %rd5, %rd412;
	ld.global.f64 	%fd387, [%rd413];
	mul.wide.u32 	%rd414, %r417, 8;
	add.s64 	%rd415, %rd5, %rd414;
	ld.global.f64 	%fd388, [%rd415];
	mul.f64 	%fd389, %fd63, %fd388;
	sub.f64 	%fd390, %fd387, %fd389;
	st.global.f64 	[%rd413], %fd390;
	cvt.u64.u32 	%rd416, %r131;
	cvt.u64.u32 	%rd417, %r471;
	add.s64 	%rd418, %rd417, %rd416;
	shl.b64 	%rd419, %rd418, 3;
	add.s64 	%rd420, %rd5, %rd419;
	ld.global.f64 	%fd391, [%rd420+8];
	add.s64 	%rd422, %rd417, %rd421;
	shl.b64 	%rd423, %rd422, 3;
	add.s64 	%rd424, %rd5, %rd423;
	ld.global.f64 	%fd392, [%rd424+8];
	mul.f64 	%fd393, %fd63, %fd392;
	sub.f64 	%fd394, %fd391, %fd393;
	st.global.f64 	[%rd420+8], %fd394;
	add.s32 	%r471, %r471, 2;
$L__BB1_173:
	setp.eq.s32 	%p218, %r126, 0;
	@%p218 bra 	$L__BB1_175;
	add.s32 	%r418, %r471, %r131;
	add.s32 	%r419, %r471, %r129;
	mul.wide.u32 	%rd425, %r418, 8;
	add.s64 	%rd426, %rd5, %rd425;
	ld.global.f64 	%fd395, [%rd426];
	mul.wide.u32 	%rd427, %r419, 8;
	add.s64 	%rd428, %rd5, %rd427;
	ld.global.f64 	%fd396, [%rd428];
	mul.f64 	%fd397, %fd63, %fd396;
	sub.f64 	%fd398, %fd395, %fd397;
	st.global.f64 	[%rd426], %fd398;
$L__BB1_175:
	mul.wide.u32 	%rd429, %r468, 8;
	add.s64 	%rd430, %rd7, %rd429;
	ld.global.f64 	%fd399, [%rd430];
	ld.global.f64 	%fd400, [%rd23];
	mul.f64 	%fd401, %fd63, %fd400;
	sub.f64 	%fd402, %fd399, %fd401;
	st.global.f64 	[%rd430], %fd402;
	add.s32 	%r468, %r468, 1;
	setp.ne.s32 	%p219, %r468, %r3;
	@%p219 bra 	$L__BB1_164;
	setp.eq.s32 	%p220, %r128, %r121;
	mov.u32 	%r467, %r128;
	@%p220 bra 	$L__BB1_177;
	bra.uni 	$L__BB1_163;
$L__BB1_177:
	setp.lt.s32 	%p221, %r3, 1;
	@%p221 bra 	$L__BB1_194;
	ld.param.u64 	%rd459, [_Z10genDMatrixiPdS_PiS_S_S_iii_param_4];
	cvta.to.global.u64 	%rd431, %rd459;
	shl.b64 	%rd432, %rd6, 3;
	add.s64 	%rd24, %rd431, %rd432;
	mul.wide.s32 	%rd433, %r5, 8;
	add.s64 	%rd434, %rd433, %rd4;
	add.s64 	%rd25, %rd434, 64;
	mul.wide.s32 	%rd435, %r4, 8;
	add.s64 	%rd436, %rd435, %rd431;
	add.s64 	%rd26, %rd436, 64;
	mov.b32 	%r473, 0;
	mov.b16 	%rs7, 0;
	mov.u16 	%rs8, %rs7;
	mov.u32 	%r474, %r3;
$L__BB1_179:
	mov.u32 	%r141, %r474;
	add.s32 	%r474, %r141, -1;
	mul.wide.u32 	%rd437, %r474, 8;
	add.s64 	%rd438, %rd7, %rd437;
	ld.global.f64 	%fd542, [%rd438];
	setp.ge.s32 	%p222, %r141, %r3;
	@%p222 bra 	$L__BB1_193;
	add.s32 	%r421, %r473, -1;
	mul.lo.s32 	%r143, %r474, %r3;
	setp.lt.u32 	%p223, %r421, 15;
	mov.u32 	%r478, %r141;
	@%p223 bra 	$L__BB1_183;
	and.b32  	%r422, %r473, -16;
	neg.s32 	%r476, %r422;
	add.s32 	%r475, %r141, %r143;
	mul.wide.u32 	%rd439, %r141, 8;
	add.s64 	%rd460, %rd26, %rd439;
	mov.u32 	%r478, %r141;
$L__BB1_182:
	.pragma "nounroll";
	mul.wide.s32 	%rd440, %r475, 8;
	add.s64 	%rd441, %rd25, %rd440;
	ld.global.f64 	%fd404, [%rd460+-64];
	ld.global.f64 	%fd405, [%rd441+-64];
	mul.f64 	%fd406, %fd404, %fd405;
	sub.f64 	%fd407, %fd542, %fd406;
	ld.global.f64 	%fd408, [%rd460+-56];
	ld.global.f64 	%fd409, [%rd441+-56];
	mul.f64 	%fd410, %fd408, %fd409;
	sub.f64 	%fd411, %fd407, %fd410;
	ld.global.f64 	%fd412, [%rd460+-48];
	ld.global.f64 	%fd413, [%rd441+-48];
	mul.f64 	%fd414, %fd412, %fd413;
	sub.f64 	%fd415, %fd411, %fd414;
	ld.global.f64 	%fd416, [%rd460+-40];
	ld.global.f64 	%fd417, [%rd441+-40];
	mul.f64 	%fd418, %fd416, %fd417;
	sub.f64 	%fd419, %fd415, %fd418;
	ld.global.f64 	%fd420, [%rd460+-32];
	ld.global.f64 	%fd421, [%rd441+-32];
	mul.f64 	%fd422, %fd420, %fd421;
	sub.f64 	%fd423, %fd419, %fd422;
	ld.global.f64 	%fd424, [%rd460+-24];
	ld.global.f64 	%fd425, [%rd441+-24];
	mul.f64 	%fd426, %fd424, %fd425;
	sub.f64 	%fd427, %fd423, %fd426;
	ld.global.f64 	%fd428, [%rd460+-16];
	ld.global.f64 	%fd429, [%rd441+-16];
	mul.f64 	%fd430, %fd428, %fd429;
	sub.f64 	%fd431, %fd427, %fd430;
	ld.global.f64 	%fd432, [%rd460+-8];
	ld.global.f64 	%fd433, [%rd441+-8];
	mul.f64 	%fd434, %fd432, %fd433;
	sub.f64 	%fd435, %fd431, %fd434;
	ld.global.f64 	%fd436, [%rd460];
	ld.global.f64 	%fd437, [%rd441];
	mul.f64 	%fd438, %fd436, %fd437;
	sub.f64 	%fd439, %fd435, %fd438;
	ld.global.f64 	%fd440, [%rd460+8];
	ld.global.f64 	%fd441, [%rd441+8];
	mul.f64 	%fd442, %fd440, %fd441;
	sub.f64 	%fd443, %fd439, %fd442;
	ld.global.f64 	%fd444, [%rd460+16];
	ld.global.f64 	%fd445, [%rd441+16];
	mul.f64 	%fd446, %fd444, %fd445;
	sub.f64 	%fd447, %fd443, %fd446;
	ld.global.f64 	%fd448, [%rd460+24];
	ld.global.f64 	%fd449, [%rd441+24];
	mul.f64 	%fd450, %fd448, %fd449;
	sub.f64 	%fd451, %fd447, %fd450;
	ld.global.f64 	%fd452, [%rd460+32];
	ld.global.f64 	%fd453, [%rd441+32];
	mul.f64 	%fd454, %fd452, %fd453;
	sub.f64 	%fd455, %fd451, %fd454;
	ld.global.f64 	%fd456, [%rd460+40];
	ld.global.f64 	%fd457, [%rd441+40];
	mul.f64 	%fd458, %fd456, %fd457;
	sub.f64 	%fd459, %fd455, %fd458;
	ld.global.f64 	%fd460, [%rd460+48];
	ld.global.f64 	%fd461, [%rd441+48];
	mul.f64 	%fd462, %fd460, %fd461;
	sub.f64 	%fd463, %fd459, %fd462;
	ld.global.f64 	%fd464, [%rd460+56];
	ld.global.f64 	%fd465, [%rd441+56];
	mul.f64 	%fd466, %fd464, %fd465;
	sub.f64 	%fd542, %fd463, %fd466;
	add.s32 	%r478, %r478, 16;
	add.s32 	%r476, %r476, 16;
	add.s32 	%r475, %r475, 16;
	add.s64 	%rd460, %rd460, 128;
	setp.ne.s32 	%p224, %r476, 0;
	@%p224 bra 	$L__BB1_182;
$L__BB1_183:
	and.b32  	%r423, %r473, 15;
	setp.eq.s32 	%p225, %r423, 0;
	@%p225 bra 	$L__BB1_193;
	cvt.u32.u16 	%r424, %rs8;
	and.b32  	%r153, %r424, 15;
	add.s32 	%r425, %r153, -1;
	setp.lt.u32 	%p226, %r425, 7;
	@%p226 bra 	$L__BB1_186;
	add.s32 	%r426, %r478, %r143;
	mul.wide.u32 	%rd442, %r478, 8;
	add.s64 	%rd443, %rd24, %rd442;
	ld.global.f64 	%fd468, [%rd443];
	mul.wide.s32 	%rd444, %r426, 8;
	add.s64 	%rd445, %rd5, %rd444;
	ld.global.f64 	%fd469, [%rd445];
	mul.f64 	%fd470, %fd468, %fd469;
	sub.f64 	%fd471, %fd542, %fd470;
	ld.global.f64 	%fd472, [%rd443+8];
	ld.global.f64 	%fd473, [%rd445+8];
	mul.f64 	%fd474, %fd472, %fd473;
	sub.f64 	%fd475, %fd471, %fd474;
	ld.global.f64 	%fd476, [%rd443+16];
	ld.global.f64 	%fd477, [%rd445+16];
	mul.f64 	%fd478, %fd476, %fd477;
	sub.f64 	%fd479, %fd475, %fd478;
	ld.global.f64 	%fd480, [%rd443+24];
	ld.global.f64 	%fd481, [%rd445+24];
	mul.f64 	%fd482, %fd480, %fd481;
	sub.f64 	%fd483, %fd479, %fd482;
	ld.global.f64 	%fd484, [%rd443+32];
	ld.global.f64 	%fd485, [%rd445+32];
	mul.f64 	%fd486, %fd484, %fd485;
	sub.f64 	%fd487, %fd483, %fd486;
	ld.global.f64 	%fd488, [%rd443+40];
	ld.global.f64 	%fd489, [%rd445+40];
	mul.f64 	%fd490, %fd488, %fd489;
	sub.f64 	%fd491, %fd487, %fd490;
	ld.global.f64 	%fd492, [%rd443+48];
	ld.global.f64 	%fd493, [%rd445+48];
	mul.f64 	%fd494, %fd492, %fd493;
	sub.f64 	%fd495, %fd491, %fd494;
	ld.global.f64 	%fd496, [%rd443+56];
	ld.global.f64 	%fd497, [%rd445+56];
	mul.f64 	%fd498, %fd496, %fd497;
	sub.f64 	%fd542, %fd495, %fd498;
	add.s32 	%r478, %r478, 8;
$L__BB1_186:
	and.b32  	%r427, %r153, 7;
	setp.eq.s32 	%p227, %r427, 0;
	@%p227 bra 	$L__BB1_193;
	cvt.u32.u16 	%r428, %rs7;
	and.b32  	%r429, %r428, 7;
	and.b32  	%r156, %r428, 3;
	add.s32 	%r430, %r429, -1;
	setp.lt.u32 	%p228, %r430, 3;
	@%p228 bra 	$L__BB1_189;
	add.s32 	%r431, %r478, %r143;
	mul.wide.u32 	%rd446, %r478, 8;
	add.s64 	%rd447, %rd24, %rd446;
	ld.global.f64 	%fd500, [%rd447];
	mul.wide.s32 	%rd448, %r431, 8;
	add.s64 	%rd449, %rd5, %rd448;
	ld.global.f64 	%fd501, [%rd449];
	mul.f64 	%fd502, %fd500, %fd501;
	sub.f64 	%fd503, %fd542, %fd502;
	ld.global.f64 	%fd504, [%rd447+8];
	ld.global.f64 	%fd505, [%rd449+8];
	mul.f64 	%fd506, %fd504, %fd505;
	sub.f64 	%fd507, %fd503, %fd506;
	ld.global.f64 	%fd508, [%rd447+16];
	ld.global.f64 	%fd509, [%rd449+16];
	mul.f64 	%fd510, %fd508, %fd509;
	sub.f64 	%fd511, %fd507, %fd510;
	ld.global.f64 	%fd512, [%rd447+24];
	ld.global.f64 	%fd513, [%rd449+24];
	mul.f64 	%fd514, %fd512, %fd513;
	sub.f64 	%fd542, %fd511, %fd514;
	add.s32 	%r478, %r478, 4;
$L__BB1_189:
	setp.eq.s32 	%p229, %r156, 0;
	@%p229 bra 	$L__BB1_193;
	add.s32 	%r432, %r478, %r143;
	mul.wide.u32 	%rd450, %r478, 8;
	add.s64 	%rd30, %rd24, %rd450;
	ld.global.f64 	%fd515, [%rd30];
	mul.wide.s32 	%rd451, %r432, 8;
	add.s64 	%rd31, %rd5, %rd451;
	ld.global.f64 	%fd516, [%rd31];
	mul.f64 	%fd517, %fd515, %fd516;
	sub.f64 	%fd542, %fd542, %fd517;
	setp.eq.s32 	%p230, %r156, 1;
	@%p230 bra 	$L__BB1_193;
	ld.global.f64 	%fd518, [%rd30+8];
	ld.global.f64 	%fd519, [%rd31+8];
	mul.f64 	%fd520, %fd518, %fd519;
	sub.f64 	%fd542, %fd542, %fd520;
	setp.eq.s32 	%p231, %r156, 2;
	@%p231 bra 	$L__BB1_193;
	ld.global.f64 	%fd521, [%rd30+16];
	ld.global.f64 	%fd522, [%rd31+16];
	mul.f64 	%fd523, %fd521, %fd522;
	sub.f64 	%fd542, %fd542, %fd523;
$L__BB1_193:
	mul.lo.s32 	%r433, %r474, %r3;
	cvt.s64.s32 	%rd452, %r433;
	cvt.s64.s32 	%rd453, %r141;
	add.s64 	%rd454, %rd452, %rd453;
	shl.b64 	%rd455, %rd454, 3;
	add.s64 	%rd456, %rd5, %rd455;
	ld.global.f64 	%fd524, [%rd456+-8];
	div.rn.f64 	%fd525, %fd542, %fd524;
	add.s64 	%rd458, %rd24, %rd437;
	st.global.f64 	[%rd458], %fd525;
	setp.gt.u32 	%p232, %r141, 1;
	add.s32 	%r473, %r473, 1;
	add.s16 	%rs8, %rs8, 1;
	add.s16 	%rs7, %rs7, 1;
	@%p232 bra 	$L__BB1_179;
$L__BB1_194:
	ret;
$L__BB1_195:
	setp.ne.s32 	%p181, %r460, %r92;
	setp.ne.s32 	%p182, %r460, %r93;
	and.pred  	%p183, %p181, %p182;
	@%p183 bra 	$L__BB1_197;
	mov.b64 	%rd319, 4611686018427387904;
	st.global.u64 	[%rd20], %rd319;
	bra.uni 	$L__BB1_198;
$L__BB1_197:
	mov.b64 	%rd318, 0;
	st.global.u64 	[%rd20], %rd318;
$L__BB1_198:
	add.s32 	%r105, %r460, 1;
	setp.lt.s32 	%p184, %r105, %r161;
	mul.wide.s32 	%rd328, %r460, 4;
	add.s64 	%rd21, %rd19, %rd328;
	@%p184 bra 	$L__BB1_202;
	setp.eq.s32 	%p185, %r105, %r92;
	setp.eq.s32 	%p186, %r105, %r93;
	or.pred  	%p187, %p185, %p186;
	@%p187 bra 	$L__BB1_201;
	mov.b64 	%rd329, 0;
	st.global.u64 	[%rd20+8], %rd329;
	bra.uni 	$L__BB1_203;
$L__BB1_201:
	mov.b64 	%rd330, 4611686018427387904;
	st.global.u64 	[%rd20+8], %rd330;
	bra.uni 	$L__BB1_203;
$L__BB1_202:
	ld.global.u32 	%r391, [%rd19];
	mul.wide.s32 	%rd331, %r391, 8;
	add.s64 	%rd332, %rd2, %rd331;
	ld.global.f64 	%fd237, [%rd332];
	add.s64 	%rd333, %rd1, %rd331;
	ld.global.f64 	%fd238, [%rd333];
	ld.global.u32 	%r392, [%rd21+4];
	mul.wide.s32 	%rd334, %r392, 8;
	add.s64 	%rd335, %rd2, %rd334;
	ld.global.f64 	%fd239, [%rd335];
	add.s64 	%rd336, %rd1, %rd334;
	ld.global.f64 	%fd240, [%rd336];
	sub.f64 	%fd241, %fd237, %fd239;
	sub.f64 	%fd242, %fd238, %fd240;
	mul.f64 	%fd243, %fd242, %fd242;
	fma.rn.f64 	%fd244, %fd241, %fd241, %fd243;
	sqrt.rn.f64 	%fd245, %fd244;
	mul.f64 	%fd246, %fd245, 0d4018000000000000;
	st.global.f64 	[%rd20+8], %fd246;
$L__BB1_203:
	add.s32 	%r106, %r460, 2;
	setp.lt.s32 	%p188, %r106, %r161;
	@%p188 bra 	$L__BB1_207;
	setp.eq.s32 	%p189, %r106, %r92;
	setp.eq.s32 	%p190, %r106, %r93;
	or.pred  	%p191, %p189, %p190;
	@%p191 bra 	$L__BB1_206;
	mov.b64 	%rd337, 0;
	st.global.u64 	[%rd20+16], %rd337;
	bra.uni 	$L__BB1_208;
$L__BB1_206:
	mov.b64 	%rd338, 4611686018427387904;
	st.global.u64 	[%rd20+16], %rd338;
	bra.uni 	$L__BB1_208;
$L__BB1_207:
	ld.global.u32 	%r393, [%rd19];
	mul.wide.s32 	%rd339, %r393, 8;
	add.s64 	%rd340, %rd2, %rd339;
	ld.global.f64 	%fd247, [%rd340];
	add.s64 	%rd341, %rd1, %rd339;
	ld.global.f64 	%fd248, [%rd341];
	ld.global.u32 	%r394, [%rd21+8];
	mul.wide.s32 	%rd342, %r394, 8;
	add.s64 	%rd343, %rd2, %rd342;
	ld.global.f64 	%fd249, [%rd343];
	add.s64 	%rd344, %rd1, %rd342;
	ld.global.f64 	%fd250, [%rd344];
	sub.f64 	%fd251, %fd247, %fd249;
	sub.f64 	%fd252, %fd248, %fd250;
	mul.f64 	%fd253, %fd252, %fd252;
	fma.rn.f64 	%fd254, %fd251, %fd251, %fd253;
	sqrt.rn.f64 	%fd255, %fd254;
	mul.f64 	%fd256, %fd255, 0d4018000000000000;
	st.global.f64 	[%rd20+16], %fd256;
$L__BB1_208:
	add.s32 	%r107, %r460, 3;
	setp.lt.s32 	%p192, %r107, %r161;
	@%p192 bra 	$L__BB1_212;
	setp.eq.s32 	%p193, %r460, %r161;
	setp.eq.s32 	%p194, %r107, %r93;
	or.pred  	%p195, %p193, %p194;
	@%p195 bra 	$L__BB1_211;
	mov.b64 	%rd345, 0;
	st.global.u64 	[%rd20+24], %rd345;
	bra.uni 	$L__BB1_213;
$L__BB1_211:
	mov.b64 	%rd346, 4611686018427387904;
	st.global.u64 	[%rd20+24], %rd346;
	bra.uni 	$L__BB1_213;
$L__BB1_212:
	ld.global.u32 	%r395, [%rd19];
	mul.wide.s32 	%rd347, %r395, 8;
	add.s64 	%rd348, %rd2, %rd347;
	ld.global.f64 	%fd257, [%rd348];
	add.s64 	%rd349, %rd1, %rd347;
	ld.global.f64 	%fd258, [%rd349];
	ld.global.u32 	%r396, [%rd21+12];
	mul.wide.s32 	%rd350, %r396, 8;
	add.s64 	%rd351, %rd2, %rd350;
	ld.global.f64 	%fd259, [%rd351];
	add.s64 	%rd352, %rd1, %rd350;
	ld.global.f64 	%fd260, [%rd352];
	sub.f64 	%fd261, %fd257, %fd259;
	sub.f64 	%fd262, %fd258, %fd260;
	mul.f64 	%fd263, %fd262, %fd262;
	fma.rn.f64 	%fd264, %fd261, %fd261, %fd263;
	sqrt.rn.f64 	%fd265, %fd264;
	mul.f64 	%fd266, %fd265, 0d4018000000000000;
	st.global.f64 	[%rd20+24], %fd266;
$L__BB1_213:
	add.s32 	%r460, %r460, 4;
	setp.eq.s32 	%p196, %r460, %r457;
	@%p196 bra 	$L__BB1_141;
	bra.uni 	$L__BB1_139;

}
.func  (.param .b64 func_retval0) __internal_accurate_pow(
	.param .b64 __internal_accurate_pow_param_0,
	.param .b64 __internal_accurate_pow_param_1
)
{
	.reg .pred 	%p<8>;
	.reg .b32 	%r<49>;
	.reg .b32 	%f<3>;
	.reg .b64 	%fd<109>;

	ld.param.f64 	%fd10, [__internal_accurate_pow_param_0];
	ld.param.f64 	%fd11, [__internal_accurate_pow_param_1];
	{
	.reg .b32 %temp; 
	mov.b64 	{%temp, %r46}, %fd10;
	}
	{
	.reg .b32 %temp; 
	mov.b64 	{%r45, %temp}, %fd10;
	}
	shr.u32 	%r47, %r46, 20;
	setp.gt.u32 	%p1, %r46, 1048575;
	@%p1 bra 	$L__BB2_2;
	mul.f64 	%fd12, %fd10, 0d4350000000000000;
	{
	.reg .b32 %temp; 
	mov.b64 	{%temp, %r46}, %fd12;
	}
	{
	.reg .b32 %temp; 
	mov.b64 	{%r45, %temp}, %fd12;
	}
	shr.u32 	%r16, %r46, 20;
	add.s32 	%r47, %r16, -54;
$L__BB2_2:
	add.s32 	%r48, %r47, -1023;
	and.b32  	%r17, %r46, -2146435073;
	or.b32  	%r18, %r17, 1072693248;
	mov.b64 	%fd107, {%r45, %r18};
	setp.lt.u32 	%p2, %r18, 1073127583;
	@%p2 bra 	$L__BB2_4;
	{
	.reg .b32 %temp; 
	mov.b64 	{%r19, %temp}, %fd107;
	}
	{
	.reg .b32 %temp; 
	mov.b64 	{%temp, %r20}, %fd107;
	}
	add.s32 	%r21, %r20, -1048576;
	mov.b64 	%fd107, {%r19, %r21};
	add.s32 	%r48, %r47, -1022;
$L__BB2_4:
	add.f64 	%fd13, %fd107, 0dBFF0000000000000;
	add.f64 	%fd14, %fd107, 0d3FF0000000000000;
	rcp.approx.ftz.f64 	%fd15, %fd14;
	neg.f64 	%fd16, %fd14;
	fma.rn.f64 	%fd17, %fd16, %fd15, 0d3FF0000000000000;
	fma.rn.f64 	%fd18, %fd17, %fd17, %fd17;
	fma.rn.f64 	%fd19, %fd18, %fd15, %fd15;
	mul.f64 	%fd20, %fd13, %fd19;
	fma.rn.f64 	%fd21, %fd13, %fd19, %fd20;
	mul.f64 	%fd22, %fd21, %fd21;
	fma.rn.f64 	%fd23, %fd22, 0d3EB0F5FF7D2CAFE2, 0d3ED0F5D241AD3B5A;
	fma.rn.f64 	%fd24, %fd23, %fd22, 0d3EF3B20A75488A3F;
	fma.rn.f64 	%fd25, %fd24, %fd22, 0d3F1745CDE4FAECD5;
	fma.rn.f64 	%fd26, %fd25, %fd22, 0d3F3C71C7258A578B;
	fma.rn.f64 	%fd27, %fd26, %fd22, 0d3F6249249242B910;
	fma.rn.f64 	%fd28, %fd27, %fd22, 0d3F89999999999DFB;
	sub.f64 	%fd29, %fd13, %fd21;
	add.f64 	%fd30, %fd29, %fd29;
	neg.f64 	%fd31, %fd21;
	fma.rn.f64 	%fd32, %fd31, %fd13, %fd30;
	mul.f64 	%fd33, %fd19, %fd32;
	fma.rn.f64 	%fd34, %fd22, %fd28, 0d3FB5555555555555;
	mov.f64 	%fd35, 0d3FB5555555555555;
	sub.f64 	%fd36, %fd35, %fd34;
	fma.rn.f64 	%fd37, %fd22, %fd28, %fd36;
	add.f64 	%fd38, %fd37, 0dBC46A4CB00B9E7B0;
	add.f64 	%fd39, %fd34, %fd38;
	sub.f64 	%fd40, %fd34, %fd39;
	add.f64 	%fd41, %fd38, %fd40;
	mul.rn.f64 	%fd42, %fd21, %fd21;
	neg.f64 	%fd43, %fd42;
	fma.rn.f64 	%fd44, %fd21, %fd21, %fd43;
	{
	.reg .b32 %temp; 
	mov.b64 	{%r22, %temp}, %fd33;
	}
	{
	.reg .b32 %temp; 
	mov.b64 	{%temp, %r23}, %fd33;
	}
	add.s32 	%r24, %r23, 1048576;
	mov.b64 	%fd45, {%r22, %r24};
	fma.rn.f64 	%fd46, %fd21, %fd45, %fd44;
	mul.rn.f64 	%fd47, %fd42, %fd21;
	neg.f64 	%fd48, %fd47;
	fma.rn.f64 	%fd49, %fd42, %fd21, %fd48;
	fma.rn.f64 	%fd50, %fd42, %fd33, %fd49;
	fma.rn.f64 	%fd51, %fd46, %fd21, %fd50;
	mul.rn.f64 	%fd52, %fd39, %fd47;
	neg.f64 	%fd53, %fd52;
	fma.rn.f64 	%fd54, %fd39, %fd47, %fd53;
	fma.rn.f64 	%fd55, %fd39, %fd51, %fd54;
	fma.rn.f64 	%fd56, %fd41, %fd47, %fd55;
	add.f64 	%fd57, %fd52, %fd56;
	sub.f64 	%fd58, %fd52, %fd57;
	add.f64 	%fd59, %fd56, %fd58;
	add.f64 	%fd60, %fd21, %fd57;
	sub.f64 	%fd61, %fd21, %fd60;
	add.f64 	%fd62, %fd57, %fd61;
	add.f64 	%fd63, %fd59, %fd62;
	add.f64 	%fd64, %fd33, %fd63;
	add.f64 	%fd65, %fd60, %fd64;
	sub.f64 	%fd66, %fd60, %fd65;
	add.f64 	%fd67, %fd64, %fd66;
	xor.b32  	%r25, %r48, -2147483648;
	mov.b32 	%r26, 1127219200;
	mov.b64 	%fd68, {%r25, %r26};
	mov.b32 	%r27, -2147483648;
	mov.b64 	%fd69, {%r27, %r26};
	sub.f64 	%fd70, %fd68, %fd69;
	fma.rn.f64 	%fd71, %fd70, 0d3FE62E42FEFA39EF, %fd65;
	fma.rn.f64 	%fd72, %fd70, 0dBFE62E42FEFA39EF, %fd71;
	sub.f64 	%fd73, %fd72, %fd65;
	sub.f64 	%fd74, %fd67, %fd73;
	fma.rn.f64 	%fd75, %fd70, 0d3C7ABC9E3B39803F, %fd74;
	add.f64 	%fd76, %fd71, %fd75;
	sub.f64 	%fd77, %fd71, %fd76;
	add.f64 	%fd78, %fd75, %fd77;
	{
	.reg .b32 %temp; 
	mov.b64 	{%temp, %r28}, %fd11;
	}
	{
	.reg .b32 %temp; 
	mov.b64 	{%r29, %temp}, %fd11;
	}
	shl.b32 	%r30, %r28, 1;
	setp.gt.u32 	%p3, %r30, -33554433;
	and.b32  	%r31, %r28, -15728641;
	selp.b32 	%r32, %r31, %r28, %p3;
	mov.b64 	%fd79, {%r29, %r32};
	mul.rn.f64 	%fd80, %fd76, %fd79;
	neg.f64 	%fd81, %fd80;
	fma.rn.f64 	%fd82, %fd76, %fd79, %fd81;
	fma.rn.f64 	%fd83, %fd78, %fd79, %fd82;
	add.f64 	%fd4, %fd80, %fd83;
	sub.f64 	%fd84, %fd80, %fd4;
	add.f64 	%fd5, %fd83, %fd84;
	fma.rn.f64 	%fd85, %fd4, 0d3FF71547652B82FE, 0d4338000000000000;
	{
	.reg .b32 %temp; 
	mov.b64 	{%r13, %temp}, %fd85;
	}
	mov.f64 	%fd86, 0dC338000000000000;
	add.rn.f64 	%fd87, %fd85, %fd86;
	fma.rn.f64 	%fd88, %fd87, 0dBFE62E42FEFA39EF, %fd4;
	fma.rn.f64 	%fd89, %fd87, 0dBC7ABC9E3B39803F, %fd88;
	fma.rn.f64 	%fd90, %fd89, 0d3E5ADE1569CE2BDF, 0d3E928AF3FCA213EA;
	fma.rn.f64 	%fd91, %fd90, %fd89, 0d3EC71DEE62401315;
	fma.rn.f64 	%fd92, %fd91, %fd89, 0d3EFA01997C89EB71;
	fma.rn.f64 	%fd93, %fd92, %fd89, 0d3F2A01A014761F65;
	fma.rn.f64 	%fd94, %fd93, %fd89, 0d3F56C16C1852B7AF;
	fma.rn.f64 	%fd95, %fd94, %fd89, 0d3F81111111122322;
	fma.rn.f64 	%fd96, %fd95, %fd89, 0d3FA55555555502A1;
	fma.rn.f64 	%fd97, %fd96, %fd89, 0d3FC5555555555511;
	fma.rn.f64 	%fd98, %fd97, %fd89, 0d3FE000000000000B;
	fma.rn.f64 	%fd99, %fd98, %fd89, 0d3FF0000000000000;
	fma.rn.f64 	%fd100, %fd99, %fd89, 0d3FF0000000000000;
	{
	.reg .b32 %temp; 
	mov.b64 	{%r14, %temp}, %fd100;
	}
	{
	.reg .b32 %temp; 
	mov.b64 	{%temp, %r15}, %fd100;
	}
	shl.b32 	%r33, %r13, 20;
	add.s32 	%r34, %r33, %r15;
	mov.b64 	%fd108, {%r14, %r34};
	{
	.reg .b32 %temp; 
	mov.b64 	{%temp, %r35}, %fd4;
	}
	mov.b32 	%f2, %r35;
	abs.f32 	%f1, %f2;
	setp.lt.f32 	%p4, %f1, 0f4086232B;
	@%p4 bra 	$L__BB2_7;
	setp.lt.f64 	%p5, %fd4, 0d0000000000000000;
	add.f64 	%fd101, %fd4, 0d7FF0000000000000;
	selp.f64 	%fd108, 0d0000000000000000, %fd101, %p5;
	setp.geu.f32 	%p6, %f1, 0f40874800;
	@%p6 bra 	$L__BB2_7;
	shr.u32 	%r36, %r13, 31;
	add.s32 	%r37, %r13, %r36;
	shr.s32 	%r38, %r37, 1;
	shl.b32 	%r39, %r38, 20;
	add.s32 	%r40, %r15, %r39;
	mov.b64 	%fd102, {%r14, %r40};
	sub.s32 	%r41, %r13, %r38;
	shl.b32 	%r42, %r41, 20;
	add.s32 	%r43, %r42, 1072693248;
	mov.b32 	%r44, 0;
	mov.b64 	%fd103, {%r44, %r43};
	mul.f64 	%fd108, %fd103, %fd102;
$L__BB2_7:
	abs.f64 	%fd104, %fd108;
	setp.eq.f64 	%p7, %fd104, 0d7FF0000000000000;
	fma.rn.f64 	%fd105, %fd108, %fd5, %fd108;
	selp.f64 	%fd106, %fd108, %fd105, %p7;
	st.param.f64 	[func_retval0], %fd106;
	ret;

}


// ===== COMPILED SASS (sm_100) =====

	.target	sm_100

	.elftype	@"ET_EXEC"


//--------------------- .note.nv.tkinfo           --------------------------
	.section	.note.nv.tkinfo,"",@"SHT_NOTE"
	.sectionflags	@"SHF_NOTE_NV_TKINFO"
	.tkinfo
        /*0018*/ 	.word	0x00000002
        /*0030*/ 	.string	""
        /*0030*/ 	.string	"ptxas"
        /*0030*/ 	.string	"Cuda compilation tools, release 13.0, V13.0.88"
        /*0030*/ 	.string	"Build cuda_13.0.r13.0/compiler.36424714_0"
        /*0030*/ 	.string	"-arch sm_100 -m 64 "



//--------------------- .note.nv.cuinfo           --------------------------
	.section	.note.nv.cuinfo,"",@"SHT_NOTE"
	.sectionflags	@"SHF_NOTE_NV_CUINFO"
        /*0018*/ 	.short	0x0002
        /*001a*/ 	.short	0x0064
        /*001c*/ 	.short	0x0082
	.zero		2


//--------------------- .nv.info                  --------------------------
	.section	.nv.info,"",@"SHT_CUDA_INFO"
	.align	4


	//----- nvinfo : EIATTR_REGCOUNT
	.align		4
        /*0000*/ 	.byte	0x04, 0x2f
        /*0002*/ 	.short	(.L_1 - .L_0)
	.align		4
.L_0:
        /*0004*/ 	.word	index@(_Z10testKernelPdS_S_)
        /*0008*/ 	.word	0x00000012


	//----- nvinfo : EIATTR_FRAME_SIZE
	.align		4
.L_1:
        /*000c*/ 	.byte	0x04, 0x11
        /*000e*/ 	.short	(.L_3 - .L_2)
	.align		4
.L_2:
        /*0010*/ 	.word	index@($__internal_2_$__cuda_sm20_dsqrt_rn_f64_mediumpath_v1)
        /*0014*/ 	.word	0x00000000


	//----- nvinfo : EIATTR_FRAME_SIZE
	.align		4
.L_3:
        /*0018*/ 	.byte	0x04, 0x11
        /*001a*/ 	.short	(.L_5 - .L_4)
	.align		4
.L_4:
        /*001c*/ 	.word	index@(_Z10testKernelPdS_S_)
        /*0020*/ 	.word	0x00000000


	//----- nvinfo : EIATTR_REGCOUNT
	.align		4
.L_5:
        /*0024*/ 	.byte	0x04, 0x2f
        /*0026*/ 	.short	(.L_7 - .L_6)
	.align		4
.L_6:
        /*0028*/ 	.word	index@(_Z10genDMatrixiPdS_PiS_S_S_iii)
        /*002c*/ 	.word	0x00000030


	//----- nvinfo : EIATTR_FRAME_SIZE
	.align		4
.L_7:
        /*0030*/ 	.byte	0x04, 0x11
        /*0032*/ 	.short	(.L_9 - .L_8)
	.align		4
.L_8:
        /*0034*/ 	.word	index@($_Z10genDMatrixiPdS_PiS_S_S_iii$__internal_accurate_pow)
        /*0038*/ 	.word	0x00000000


	//----- nvinfo : EIATTR_FRAME_SIZE
	.align		4
.L_9:
        /*003c*/ 	.byte	0x04, 0x11
        /*003e*/ 	.short	(.L_11 - .L_10)
	.align		4
.L_10:
        /*0040*/ 	.word	index@($__internal_1_$__cuda_sm20_dsqrt_rn_f64_mediumpath_v1)
        /*0044*/ 	.word	0x00000000


	//----- nvinfo : EIATTR_FRAME_SIZE
	.align		4
.L_11:
        /*0048*/ 	.byte	0x04, 0x11
        /*004a*/ 	.short	(.L_13 - .L_12)
	.align		4
.L_12:
        /*004c*/ 	.word	index@($__internal_0_$__cuda_sm20_div_rn_f64_full)
        /*0050*/ 	.word	0x00000000


	//----- nvinfo : EIATTR_FRAME_SIZE
	.align		4
.L_13:
        /*0054*/ 	.byte	0x04, 0x11
        /*0056*/ 	.short	(.L_15 - .L_14)
	.align		4
.L_14:
        /*0058*/ 	.word	index@(_Z10genDMatrixiPdS_PiS_S_S_iii)
        /*005c*/ 	.word	0x00000000


	//----- nvinfo : EIATTR_MIN_STACK_SIZE
	.align		4
.L_15:
        /*0060*/ 	.byte	0x04, 0x12
        /*0062*/ 	.short	(.L_17 - .L_16)
	.align		4
.L_16:
        /*0064*/ 	.word	index@(_Z10genDMatrixiPdS_PiS_S_S_iii)
        /*0068*/ 	.word	0x00000000


	//----- nvinfo : EIATTR_MIN_STACK_SIZE
	.align		4
.L_17:
        /*006c*/ 	.byte	0x04, 0x12
        /*006e*/ 	.short	(.L_19 - .L_18)
	.align		4
.L_18:
        /*0070*/ 	.word	index@(_Z10testKernelPdS_S_)
        /*0074*/ 	.word	0x00000000
.L_19:


//--------------------- .nv.compat                --------------------------
	.section	.nv.compat,"",@"SHT_CUDA_COMPAT_INFO"
	.align	4
        /*0000*/ 	.byte	0x02, 0x09, 0x00, 0x00, 0x02, 0x02, 0x01, 0x00, 0x02, 0x05, 0x05, 0x00, 0x03, 0x07, 0x01, 0x01
        /*0010*/ 	.byte	0x02, 0x03, 0x00, 0x00, 0x02, 0x06, 0x01, 0x00, 0x04, 0x0b, 0x08, 0x00, 0x01, 0x00, 0x00, 0x00
        /*0020*/ 	.byte	0x00, 0x00, 0x00, 0x00


//--------------------- .nv.info._Z10genDMatrixiPdS_PiS_S_S_iii --------------------------
	.section	.nv.info._Z10genDMatrixiPdS_PiS_S_S_iii,"",@"SHT_CUDA_INFO"
	.sectionflags	@""
	.align	4


	//----- nvinfo : EIATTR_CUDA_API_VERSION
	.align		4
        /*0000*/ 	.byte	0x04, 0x37
        /*0002*/ 	.short	(.L_21 - .L_20)
.L_20:
        /*0004*/ 	.word	0x00000082


	//----- nvinfo : EIATTR_KPARAM_INFO
	.align		4
.L_21:
        /*0008*/ 	.byte	0x04, 0x17
        /*000a*/ 	.short	(.L_23 - .L_22)
.L_22:
        /*000c*/ 	.word	0x00000000
        /*0010*/ 	.short	0x0009
        /*0012*/ 	.short	0x0040
        /*0014*/ 	.byte	0x00, 0xf0, 0x11, 0x00


	//----- nvinfo : EIATTR_KPARAM_INFO
	.align		4
.L_23:
        /*0018*/ 	.byte	0x04, 0x17
        /*001a*/ 	.short	(.L_25 - .L_24)
.L_24:
        /*001c*/ 	.word	0x00000000
        /*0020*/ 	.short	0x0008
        /*0022*/ 	.short	0x003c
        /*0024*/ 	.byte	0x00, 0xf0, 0x11, 0x00


	//----- nvinfo : EIATTR_KPARAM_INFO
	.align		4
.L_25:
        /*0028*/ 	.byte	0x04, 0x17
        /*002a*/ 	.short	(.L_27 - .L_26)
.L_26:
        /*002c*/ 	.word	0x00000000
        /*0030*/ 	.short	0x0007
        /*0032*/ 	.short	0x0038
        /*0034*/ 	.byte	0x00, 0xf0, 0x11, 0x00


	//----- nvinfo : EIATTR_KPARAM_INFO
	.align		4
.L_27:
        /*0038*/ 	.byte	0x04, 0x17
        /*003a*/ 	.short	(.L_29 - .L_28)
.L_28:
        /*003c*/ 	.word	0x00000000
        /*0040*/ 	.short	0x0006
        /*0042*/ 	.short	0x0030
        /*0044*/ 	.byte	0x00, 0xf5, 0x21, 0x00


	//----- nvinfo : EIATTR_KPARAM_INFO
	.align		4
.L_29:
        /*0048*/ 	.byte	0x04, 0x17
        /*004a*/ 	.short	(.L_31 - .L_30)
.L_30:
        /*004c*/ 	.word	0x00000000
        /*0050*/ 	.short	0x0005
        /*0052*/ 	.short	0x0028
        /*0054*/ 	.byte	0x00, 0xf5, 0x21, 0x00


	//----- nvinfo : EIATTR_KPARAM_INFO
	.align		4
.L_31:
        /*0058*/ 	.byte	0x04, 0x17
        /*005a*/ 	.short	(.L_33 - .L_32)
.L_32:
        /*005c*/ 	.word	0x00000000
        /*0060*/ 	.short	0x0004
        /*0062*/ 	.short	0x0020
        /*0064*/ 	.byte	0x00, 0xf5, 0x21, 0x00


	//----- nvinfo : EIATTR_KPARAM_INFO
	.align		4
.L_33:
        /*0068*/ 	.byte	0x04, 0x17
        /*006a*/ 	.short	(.L_35 - .L_34)
.L_34:
        /*006c*/ 	.word	0x00000000
        /*0070*/ 	.short	0x0003
        /*0072*/ 	.short	0x0018
        /*0074*/ 	.byte	0x00, 0xf5, 0x21, 0x00


	//----- nvinfo : EIATTR_KPARAM_INFO
	.align		4
.L_35:
        /*0078*/ 	.byte	0x04, 0x17
        /*007a*/ 	.short	(.L_37 - .L_36)
.L_36:
        /*007c*/ 	.word	0x00000000
        /*0080*/ 	.short	0x0002
        /*0082*/ 	.short	0x0010
        /*0084*/ 	.byte	0x00, 0xf5, 0x21, 0x00


	//----- nvinfo : EIATTR_KPARAM_INFO
	.align		4
.L_37:
        /*0088*/ 	.byte	0x04, 0x17
        /*008a*/ 	.short	(.L_39 - .L_38)
.L_38:
        /*008c*/ 	.word	0x00000000
        /*0090*/ 	.short	0x0001
        /*0092*/ 	.short	0x0008
        /*0094*/ 	.byte	0x00, 0xf5, 0x21, 0x00


	//----- nvinfo : EIATTR_KPARAM_INFO
	.align		4
.L_39:
        /*0098*/ 	.byte	0x04, 0x17
        /*009a*/ 	.short	(.L_41 - .L_40)
.L_40:
        /*009c*/ 	.word	0x00000000
        /*00a0*/ 	.short	0x0000
        /*00a2*/ 	.short	0x0000
        /*00a4*/ 	.byte	0x00, 0xf0, 0x11, 0x00


	//----- nvinfo : EIATTR_SPARSE_MMA_MASK
	.align		4
.L_41:
        /*00a8*/ 	.byte	0x03, 0x50
        /*00aa*/ 	.short	0x0000


	//----- nvinfo : EIATTR_MAXREG_COUNT
	.align		4
        /*00ac*/ 	.byte	0x03, 0x1b
        /*00ae*/ 	.short	0x00ff


	//----- nvinfo : EIATTR_MERCURY_ISA_VERSION
	.align		4
        /*00b0*/ 	.byte	0x03, 0x5f
        /*00b2*/ 	.short	0x0101


	//----- nvinfo : EIATTR_VRC_CTA_INIT_COUNT
	.align		4
        /*00b4*/ 	.byte	0x02, 0x4a
	.zero		1
	.zero		1


	//----- nvinfo : EIATTR_EXIT_INSTR_OFFSETS
	.align		4
        /*00b8*/ 	.byte	0x04, 0x1c
        /*00ba*/ 	.short	(.L_43 - .L_42)


	//   ....[0]....
.L_42:
        /*00bc*/ 	.word	0x000000b0


	//   ....[1]....
        /*00c0*/ 	.word	0x00006f70


	//   ....[2]....
        /*00c4*/ 	.word	0x00007c20


	//----- nvinfo : EIATTR_CRS_STACK_SIZE
	.align		4
.L_43:
        /*00c8*/ 	.byte	0x04, 0x1e
        /*00ca*/ 	.short	(.L_45 - .L_44)
.L_44:
        /*00cc*/ 	.word	0x00000000


	//----- nvinfo : EIATTR_CBANK_PARAM_SIZE
	.align		4
.L_45:
        /*00d0*/ 	.byte	0x03, 0x19
        /*00d2*/ 	.short	0x0044


	//----- nvinfo : EIATTR_PARAM_CBANK
	.align		4
        /*00d4*/ 	.byte	0x04, 0x0a
        /*00d6*/ 	.short	(.L_47 - .L_46)
	.align		4
.L_46:
        /*00d8*/ 	.word	index@(.nv.constant0._Z10genDMatrixiPdS_PiS_S_S_iii)
        /*00dc*/ 	.short	0x0380
        /*00de*/ 	.short	0x0044


	//----- nvinfo : EIATTR_SW_WAR
	.align		4
.L_47:
        /*00e0*/ 	.byte	0x04, 0x36
        /*00e2*/ 	.short	(.L_49 - .L_48)
.L_48:
        /*00e4*/ 	.word	0x00000008
.L_49:


//--------------------- .nv.info._Z10testKernelPdS_S_ --------------------------
	.section	.nv.info._Z10testKernelPdS_S_,"",@"SHT_CUDA_INFO"
	.sectionflags	@""
	.align	4


	//----- nvinfo : EIATTR_CUDA_API_VERSION
	.align		4
        /*0000*/ 	.byte	0x04, 0x37
        /*0002*/ 	.short	(.L_51 - .L_50)
.L_50:
        /*0004*/ 	.word	0x00000082


	//----- nvinfo : EIATTR_KPARAM_INFO
	.align		4
.L_51:
        /*0008*/ 	.byte	0x04, 0x17
        /*000a*/ 	.short	(.L_53 - .L_52)
.L_52:
        /*000c*/ 	.word	0x00000000
        /*0010*/ 	.short	0x0002
        /*0012*/ 	.short	0x0010
        /*0014*/ 	.byte	0x00, 0xf5, 0x21, 0x00


	//----- nvinfo : EIATTR_KPARAM_INFO
	.align		4
.L_53:
        /*0018*/ 	.byte	0x04, 0x17
        /*001a*/ 	.short	(.L_55 - .L_54)
.L_54:
        /*001c*/ 	.word	0x00000000
        /*0020*/ 	.short	0x0001
        /*0022*/ 	.short	0x0008
        /*0024*/ 	.byte	0x00, 0xf5, 0x21, 0x00


	//----- nvinfo : EIATTR_KPARAM_INFO
	.align		4
.L_55:
        /*0028*/ 	.byte	0x04, 0x17
        /*002a*/ 	.short	(.L_57 - .L_56)
.L_56:
        /*002c*/ 	.word	0x00000000
        /*0030*/ 	.short	0x0000
        /*0032*/ 	.short	0x0000
        /*0034*/ 	.byte	0x00, 0xf5, 0x21, 0x00


	//----- nvinfo : EIATTR_SPARSE_MMA_MASK
	.align		4
.L_57:
        /*0038*/ 	.byte	0x03, 0x50
        /*003a*/ 	.short	0x0000


	//----- nvinfo : EIATTR_MAXREG_COUNT
	.align		4
        /*003c*/ 	.byte	0x03, 0x1b
        /*003e*/ 	.short	0x00ff


	//----- nvinfo : EIATTR_MERCURY_ISA_VERSION
	.align		4
        /*0040*/ 	.byte	0x03, 0x5f
        /*0042*/ 	.short	0x0101


	//----- nvinfo : EIATTR_VRC_CTA_INIT_COUNT
	.align		4
        /*0044*/ 	.byte	0x02, 0x4a
	.zero		1
	.zero		1


	//----- nvinfo : EIATTR_EXIT_INSTR_OFFSETS
	.align		4
        /*0048*/ 	.byte	0x04, 0x1c
        /*004a*/ 	.short	(.L_59 - .L_58)


	//   ....[0]....
.L_58:
        /*004c*/ 	.word	0x00000220


	//----- nvinfo : EIATTR_CRS_STACK_SIZE
	.align		4
.L_59:
        /*0050*/ 	.byte	0x04, 0x1e
        /*0052*/ 	.short	(.L_61 - .L_60)
.L_60:
        /*0054*/ 	.word	0x00000000


	//----- nvinfo : EIATTR_CBANK_PARAM_SIZE
	.align		4
.L_61:
        /*0058*/ 	.byte	0x03, 0x19
        /*005a*/ 	.short	0x0018


	//----- nvinfo : EIATTR_PARAM_CBANK
	.align		4
        /*005c*/ 	.byte	0x04, 0x0a
        /*005e*/ 	.short	(.L_63 - .L_62)
	.align		4
.L_62:
        /*0060*/ 	.word	index@(.nv.constant0._Z10testKernelPdS_S_)
        /*0064*/ 	.short	0x0380
        /*0066*/ 	.short	0x0018


	//----- nvinfo : EIATTR_SW_WAR
	.align		4
.L_63:
        /*0068*/ 	.byte	0x04, 0x36
        /*006a*/ 	.short	(.L_65 - .L_64)
.L_64:
        /*006c*/ 	.word	0x00000008
.L_65:


//--------------------- .nv.callgraph             --------------------------
	.section	.nv.callgraph,"",@"SHT_CUDA_CALLGRAPH"
	.align	4
	.sectionentsize	8
	.align		4
        /*0000*/ 	.word	0x00000000
	.align		4
        /*0004*/ 	.word	0xffffffff
	.align		4
        /*0008*/ 	.word	0x00000000
	.align		4
        /*000c*/ 	.word	0xfffffffe
	.align		4
        /*0010*/ 	.word	0x00000000
	.align		4
        /*0014*/ 	.word	0xfffffffd
	.align		4
        /*0018*/ 	.word	0x00000000
	.align		4
        /*001c*/ 	.word	0xfffffffc


//--------------------- .text._Z10genDMatrixiPdS_PiS_S_S_iii --------------------------
	.section	.text._Z10genDMatrixiPdS_PiS_S_S_iii,"ax",@progbits
	.align	128
        .global         _Z10genDMatrixiPdS_PiS_S_S_iii
        .type           _Z10genDMatrixiPdS_PiS_S_S_iii,@function
        .size           _Z10genDMatrixiPdS_PiS_S_S_iii,(.L_x_138 - _Z10genDMatrixiPdS_PiS_S_S_iii)
        .other          _Z10genDMatrixiPdS_PiS_S_S_iii,@"STO_CUDA_ENTRY STV_DEFAULT"
_Z10genDMatrixiPdS_PiS_S_S_iii:
.text._Z10genDMatrixiPdS_PiS_S_S_iii:
[----:B------:R-:W-:Y:S01]  /*0000*/  LDC R1, c[0x0][0x37c] ;  /* 0x0000df00ff017b82 */ /* 0x000fe20000000800 */
[----:B------:R-:W0:Y:S01]  /*0010*/  S2R R39, SR_CTAID.X ;  /* 0x0000000000277919 */ /* 0x000e220000002500 */
[----:B------:R-:W0:Y:S01]  /*0020*/  LDCU UR5, c[0x0][0x360] ;  /* 0x00006c00ff0577ac */ /* 0x000e220008000800 */
[----:B------:R-:W0:Y:S01]  /*0030*/  S2R R0, SR_TID.X ;  /* 0x0000000000007919 */ /* 0x000e220000002100 */
[----:B------:R-:W1:Y:S01]  /*0040*/  LDCU UR6, c[0x0][0x380] ;  /* 0x00007000ff0677ac */ /* 0x000e620008000800 */
[----:B------:R-:W2:Y:S01]  /*0050*/  LDCU UR4, c[0x0][0x3c0] ;  /* 0x00007800ff0477ac */ /* 0x000ea20008000800 */
[----:B------:R-:W3:Y:S01]  /*0060*/  LDCU UR7, c[0x0][0x3c0] ;  /* 0x00007800ff0777ac */ /* 0x000ee20008000800 */
[----:B--2---:R-:W-:-:S04]  /*0070*/  UIADD3 UR12, UPT, UPT, UR4, 0x2, URZ ;  /* 0x00000002040c7890 */ /* 0x004fc8000fffe0ff */
[----:B------:R-:W-:Y:S01]  /*0080*/  UIMAD UR12, UR12, UR4, UR12 ;  /* 0x000000040c0c72a4 */ /* 0x000fe2000f8e020c */
[----:B0-----:R-:W-:-:S05]  /*0090*/  IMAD R39, R39, UR5, R0 ;  /* 0x0000000527277c24 */ /* 0x001fca000f8e0200 */
[----:B-1----:R-:W-:-:S13]  /*00a0*/  ISETP.GE.AND P0, PT, R39, UR6, PT ;  /* 0x0000000627007c0c */ /* 0x002fda000bf06270 */
[----:B---3--:R-:W-:Y:S05]  /*00b0*/  @P0 EXIT ;  /* 0x000000000000094d */ /* 0x008fea0003800000 */
[----:B------:R-:W0:Y:S01]  /*00c0*/  LDCU UR5, c[0x0][0x3bc] ;  /* 0x00007780ff0577ac */ /* 0x000e220008000800 */
[----:B------:R-:W1:Y:S01]  /*00d0*/  LDC.64 R14, c[0x0][0x3b0] ;  /* 0x0000ec00ff0e7b82 */ /* 0x000e620000000a00 */
[----:B------:R-:W-:Y:S01]  /*00e0*/  ULEA.HI UR4, UR12, UR12, URZ, 0x1 ;  /* 0x0000000c0c047291 */ /* 0x000fe2000f8f08ff */
[----:B------:R-:W2:Y:S06]  /*00f0*/  LDCU.64 UR18, c[0x0][0x358] ;  /* 0x00006b00ff1277ac */ /* 0x000eac0008000a00 */
[----:B------:R-:W3:Y:S01]  /*0100*/  LDC.64 R12, c[0x0][0x3a8] ;  /* 0x0000ea00ff0c7b82 */ /* 0x000ee20000000a00 */
[----:B0-----:R-:W-:-:S06]  /*0110*/  ULEA.HI.SX32 UR4, UR4, UR5, 0x1f ;  /* 0x0000000504047291 */ /* 0x001fcc000f8ffaff */
[----:B------:R-:W-:-:S04]  /*0120*/  IMAD.U32 R36, RZ, RZ, UR4 ;  /* 0x00000004ff247e24 */ /* 0x000fc8000f8e00ff */
[----:B------:R-:W-:Y:S01]  /*0130*/  IMAD R37, R39, R36, RZ ;  /* 0x0000002427257224 */ /* 0x000fe200078e02ff */
[----:B------:R-:W-:-:S03]  /*0140*/  ISETP.GE.AND P0, PT, R36, 0x1, PT ;  /* 0x000000012400780c */ /* 0x000fc60003f06270 */
[----:B------:R-:W-:Y:S01]  /*0150*/  IMAD R11, R36, R37, RZ ;  /* 0x00000025240b7224 */ /* 0x000fe200078e02ff */
[----:B------:R-:W-:Y:S01]  /*0160*/  SHF.R.S32.HI R10, RZ, 0x1f, R37 ;  /* 0x0000001fff0a7819 */ /* 0x000fe20000011425 */
[----:B-1----:R-:W-:-:S04]  /*0170*/  IMAD.WIDE R14, R37, 0x8, R14 ;  /* 0x00000008250e7825 */ /* 0x002fc800078e020e */
[----:B---3--:R-:W-:-:S04]  /*0180*/  IMAD.WIDE R12, R11, 0x8, R12 ;  /* 0x000000080b0c7825 */ /* 0x008fc800078e020c */
[----:B--2---:R-:W-:Y:S05]  /*0190*/  @!P0 BRA `(.L_x_0) ;  /* 0x0000001800788947 */ /* 0x004fea0003800000 */
[C---:B------:R-:W-:Y:S01]  /*01a0*/  LOP3.LUT R8, R36.reuse, 0x7, RZ, 0xc0, !PT ;  /* 0x0000000724087812 */ /* 0x040fe200078ec0ff */
[C---:B------:R-:W-:Y:S01]  /*01b0*/  VIADD R9, R36.reuse, 0xffffffff ;  /* 0xffffffff24097836 */ /* 0x040fe20000000000 */
[C---:B------:R-:W-:Y:S01]  /*01c0*/  LOP3.LUT R7, R36.reuse, 0x3, RZ, 0xc0, !PT ;  /* 0x0000000324077812 */ /* 0x040fe200078ec0ff */
[----:B------:R-:W-:Y:S01]  /*01d0*/  UMOV UR4, URZ ;  /* 0x000000ff00047c82 */ /* 0x000fe20008000000 */
[----:B------:R-:W-:Y:S01]  /*01e0*/  LOP3.LUT R6, R36, 0x7ffffff8, RZ, 0xc0, !PT ;  /* 0x7ffffff824067812 */ /* 0x000fe200078ec0ff */
[----:B------:R-:W-:Y:S01]  /*01f0*/  VIADD R4, R8, 0xffffffff ;  /* 0xffffffff08047836 */ /* 0x000fe20000000000 */
[----:B------:R-:W-:-:S07]  /*0200*/  LOP3.LUT R5, R36, 0x1, RZ, 0xc0, !PT ;  /* 0x0000000124057812 */ /* 0x000fce00078ec0ff */
.L_x_6:
[----:B------:R-:W-:Y:S01]  /*0210*/  ISETP.GE.U32.AND P1, PT, R9, 0x7, PT ;  /* 0x000000070900780c */ /* 0x000fe20003f26070 */
[----:B------:R-:W-:Y:S01]  /*0220*/  IMAD R19, R36, UR4, RZ ;  /* 0x0000000424137c24 */ /* 0x000fe2000f8e02ff */
[----:B------:R-:W-:Y:S01]  /*0230*/  UIADD3 UR4, UPT, UPT, UR4, 0x1, URZ ;  /* 0x0000000104047890 */ /* 0x000fe2000fffe0ff */
[----:B------:R-:W-:-:S05]  /*0240*/  IMAD.MOV.U32 R0, RZ, RZ, RZ ;  /* 0x000000ffff007224 */ /* 0x000fca00078e00ff */
[----:B------:R-:W-:-:S05]  /*0250*/  ISETP.NE.AND P0, PT, R36, UR4, PT ;  /* 0x0000000424007c0c */ /* 0x000fca000bf05270 */
[----:B012---:R-:W-:Y:S08]  /*0260*/  @!P1 BRA `(.L_x_1) ;  /* 0x00000000003c9947 */ /* 0x007ff00003800000 */
[----:B------:R-:W-:-:S05]  /*0270*/  UMOV UR5, URZ ;  /* 0x000000ff00057c82 */ /* 0x000fca0008000000 */
.L_x_2:
[----:B0-----:R-:W-:Y:S01]  /*0280*/  VIADD R3, R19, UR5 ;  /* 0x0000000513037c36 */ /* 0x001fe20008000000 */
[----:B------:R-:W-:-:S03]  /*0290*/  UIADD3 UR5, UPT, UPT, UR5, 0x8, URZ ;  /* 0x0000000805057890 */ /* 0x000fc6000fffe0ff */
[----:B------:R-:W-:-:S03]  /*02a0*/  IMAD.WIDE.U32 R2, R3, 0x8, R12 ;  /* 0x0000000803027825 */ /* 0x000fc600078e000c */
[----:B------:R-:W-:Y:S02]  /*02b0*/  ISETP.NE.AND P1, PT, R6, UR5, PT ;  /* 0x0000000506007c0c */ /* 0x000fe4000bf25270 */
[----:B------:R0:W-:Y:S04]  /*02c0*/  STG.E.64 desc[UR18][R2.64], RZ ;  /* 0x000000ff02007986 */ /* 0x0001e8000c101b12 */
[----:B------:R0:W-:Y:S04]  /*02d0*/  STG.E.64 desc[UR18][R2.64+0x8], RZ ;  /* 0x000008ff02007986 */ /* 0x0001e8000c101b12 */
[----:B------:R0:W-:Y:S04]  /*02e0*/  STG.E.64 desc[UR18][R2.64+0x10], RZ ;  /* 0x000010ff02007986 */ /* 0x0001e8000c101b12 */
[----:B------:R0:W-:Y:S04]  /*02f0*/  STG.E.64 desc[UR18][R2.64+0x18], RZ ;  /* 0x000018ff02007986 */ /* 0x0001e8000c101b12 */
[----:B------:R0:W-:Y:S04]  /*0300*/  STG.E.64 desc[UR18][R2.64+0x20], RZ ;  /* 0x000020ff02007986 */ /* 0x0001e8000c101b12 */
[----:B------:R0:W-:Y:S04]  /*0310*/  STG.E.64 desc[UR18][R2.64+0x28], RZ ;  /* 0x000028ff02007986 */ /* 0x0001e8000c101b12 */
[----:B------:R0:W-:Y:S04]  /*0320*/  STG.E.64 desc[UR18][R2.64+0x30], RZ ;  /* 0x000030ff02007986 */ /* 0x0001e8000c101b12 */
[----:B------:R0:W-:Y:S01]  /*0330*/  STG.E.64 desc[UR18][R2.64+0x38], RZ ;  /* 0x000038ff02007986 */ /* 0x0001e2000c101b12 */
[----:B------:R-:W-:Y:S05]  /*0340*/  @P1 BRA `(.L_x_2) ;  /* 0xfffffffc00cc1947 */ /* 0x000fea000383ffff */
[----:B------:R-:W-:-:S07]  /*0350*/  IMAD.MOV.U32 R0, RZ, RZ, R6 ;  /* 0x000000ffff007224 */ /* 0x000fce00078e0006 */
.L_x_1:
[----:B------:R-:W-:-:S13]  /*0360*/  ISETP.NE.AND P1, PT, R8, RZ, PT ;  /* 0x000000ff0800720c */ /* 0x000fda0003f25270 */
[----:B------:R-:W-:Y:S05]  /*0370*/  @!P1 BRA `(.L_x_3) ;  /* 0x0000000000789947 */ /* 0x000fea0003800000 */
[----:B------:R-:W-:Y:S02]  /*0380*/  ISETP.GE.U32.AND P1, PT, R4, 0x3, PT ;  /* 0x000000030400780c */ /* 0x000fe40003f26070 */
[----:B------:R-:W-:-:S11]  /*0390*/  ISETP.NE.AND P2, PT, R7, RZ, PT ;  /* 0x000000ff0700720c */ /* 0x000fd60003f45270 */
[----:B------:R-:W-:Y:S05]  /*03a0*/  @!P1 BRA `(.L_x_4) ;  /* 0x00000000002c9947 */ /* 0x000fea0003800000 */
[C---:B------:R-:W-:Y:S01]  /*03b0*/  IADD3 R17, P1, PT, R19.reuse, R0, RZ ;  /* 0x0000000013117210 */ /* 0x040fe20007f3e0ff */
[----:B0-----:R-:W-:Y:S02]  /*03c0*/  IMAD.IADD R3, R19, 0x1, R0 ;  /* 0x0000000113037824 */ /* 0x001fe400078e0200 */
[----:B------:R-:W-:Y:S02]  /*03d0*/  VIADD R0, R0, 0x4 ;  /* 0x0000000400007836 */ /* 0x000fe40000000000 */
[----:B------:R-:W-:Y:S01]  /*03e0*/  IMAD.X R18, RZ, RZ, RZ, P1 ;  /* 0x000000ffff127224 */ /* 0x000fe200008e06ff */
[----:B------:R-:W-:Y:S01]  /*03f0*/  LEA R16, P1, R17, R12, 0x3 ;  /* 0x0000000c11107211 */ /* 0x000fe200078218ff */
[----:B------:R-:W-:-:S03]  /*0400*/  IMAD.WIDE.U32 R2, R3, 0x8, R12 ;  /* 0x0000000803027825 */ /* 0x000fc600078e000c */
[----:B------:R-:W-:Y:S02]  /*0410*/  LEA.HI.X R17, R17, R13, R18, 0x3, P1 ;  /* 0x0000000d11117211 */ /* 0x000fe400008f1c12 */
[----:B------:R1:W-:Y:S04]  /*0420*/  STG.E.64 desc[UR18][R2.64], RZ ;  /* 0x000000ff02007986 */ /* 0x0003e8000c101b12 */
[----:B------:R1:W-:Y:S04]  /*0430*/  STG.E.64 desc[UR18][R16.64+0x8], RZ ;  /* 0x000008ff10007986 */ /* 0x0003e8000c101b12 */
[----:B------:R1:W-:Y:S04]  /*0440*/  STG.E.64 desc[UR18][R16.64+0x10], RZ ;  /* 0x000010ff10007986 */ /* 0x0003e8000c101b12 */
[----:B------:R1:W-:Y:S02]  /*0450*/  STG.E.64 desc[UR18][R16.64+0x18], RZ ;  /* 0x000018ff10007986 */ /* 0x0003e4000c101b12 */
.L_x_4:
[----:B------:R-:W-:Y:S05]  /*0460*/  @!P2 BRA `(.L_x_3) ;  /* 0x00000000003ca947 */ /* 0x000fea0003800000 */
[----:B------:R-:W-:Y:S02]  /*0470*/  ISETP.NE.AND P1, PT, R7, 0x1, PT ;  /* 0x000000010700780c */ /* 0x000fe40003f25270 */
[----:B------:R-:W-:-:S11]  /*0480*/  ISETP.NE.AND P2, PT, R5, RZ, PT ;  /* 0x000000ff0500720c */ /* 0x000fd60003f45270 */
[----:B------:R-:W-:Y:S05]  /*0490*/  @!P1 BRA `(.L_x_5) ;  /* 0x0000000000249947 */ /* 0x000fea0003800000 */
[C---:B-1----:R-:W-:Y:S01]  /*04a0*/  IADD3 R17, P1, PT, R19.reuse, R0, RZ ;  /* 0x0000000013117210 */ /* 0x042fe20007f3e0ff */
[----:B0-----:R-:W-:Y:S02]  /*04b0*/  IMAD.IADD R3, R19, 0x1, R0 ;  /* 0x0000000113037824 */ /* 0x001fe400078e0200 */
[----:B------:R-:W-:Y:S02]  /*04c0*/  VIADD R0, R0, 0x2 ;  /* 0x0000000200007836 */ /* 0x000fe40000000000 */
[----:B------:R-:W-:Y:S01]  /*04d0*/  IMAD.X R18, RZ, RZ, RZ, P1 ;  /* 0x000000ffff127224 */ /* 0x000fe200008e06ff */
[----:B------:R-:W-:Y:S01]  /*04e0*/  LEA R16, P1, R17, R12, 0x3 ;  /* 0x0000000c11107211 */ /* 0x000fe200078218ff */
[----:B------:R-:W-:-:S03]  /*04f0*/  IMAD.WIDE.U32 R2, R3, 0x8, R12 ;  /* 0x0000000803027825 */ /* 0x000fc600078e000c */
[----:B------:R-:W-:Y:S02]  /*0500*/  LEA.HI.X R17, R17, R13, R18, 0x3, P1 ;  /* 0x0000000d11117211 */ /* 0x000fe400008f1c12 */
[----:B------:R2:W-:Y:S04]  /*0510*/  STG.E.64 desc[UR18][R2.64], RZ ;  /* 0x000000ff02007986 */ /* 0x0005e8000c101b12 */
[----:B------:R2:W-:Y:S03]  /*0520*/  STG.E.64 desc[UR18][R16.64+0x8], RZ ;  /* 0x000008ff10007986 */ /* 0x0005e6000c101b12 */
.L_x_5:
[----:B012---:R-:W-:-:S04]  /*0530*/  @P2 IMAD.IADD R3, R19, 0x1, R0 ;  /* 0x0000000113032824 */ /* 0x007fc800078e0200 */
[----:B------:R-:W-:-:S05]  /*0540*/  @P2 IMAD.WIDE.U32 R2, R3, 0x8, R12 ;  /* 0x0000000803022825 */ /* 0x000fca00078e000c */
[----:B------:R2:W-:Y:S02]  /*0550*/  @P2 STG.E.64 desc[UR18][R2.64], RZ ;  /* 0x000000ff02002986 */ /* 0x0005e4000c101b12 */
.L_x_3:
[----:B------:R-:W-:Y:S05]  /*0560*/  @P0 BRA `(.L_x_6) ;  /* 0xfffffffc00280947 */ /* 0x000fea000383ffff */
[----:B------:R-:W3:Y:S01]  /*0570*/  LDCU UR4, c[0x0][0x3b8] ;  /* 0x00007700ff0477ac */ /* 0x000ee20008000800 */
[----:B012---:R-:W-:Y:S01]  /*0580*/  LOP3.LUT R3, R36, 0x7ffffffe, RZ, 0xc0, !PT ;  /* 0x7ffffffe24037812 */ /* 0x007fe200078ec0ff */
[----:B---3--:R-:W-:Y:S01]  /*0590*/  IMAD R2, R39, UR4, RZ ;  /* 0x0000000427027c24 */ /* 0x008fe2000f8e02ff */
[----:B------:R-:W-:-:S06]  /*05a0*/  UMOV UR4, URZ ;  /* 0x000000ff00047c82 */ /* 0x000fcc0008000000 */
.L_x_35:
[----:B0-----:R-:W0:Y:S01]  /*05b0*/  LDCU UR5, c[0x0][0x3bc] ;  /* 0x00007780ff0577ac */ /* 0x001e220008000800 */
[----:B------:R-:W-:Y:S01]  /*05c0*/  IMAD R0, R36, UR4, RZ ;  /* 0x0000000424007c24 */ /* 0x000fe2000f8e02ff */
[----:B0-----:R-:W-:-:S09]  /*05d0*/  UISETP.GE.AND UP0, UPT, UR4, UR5, UPT ;  /* 0x000000050400728c */ /* 0x001fd2000bf06270 */
[----:B-123--:R-:W-:Y:S05]  /*05e0*/  BRA.U !UP0, `(.L_x_7) ;  /* 0x00000005084c7547 */ /* 0x00efea000b800000 */
[----:B------:R-:W-:Y:S01]  /*05f0*/  ISETP.GE.U32.AND P0, PT, R9, 0x7, PT ;  /* 0x000000070900780c */ /* 0x000fe20003f06070 */
[----:B------:R-:W-:-:S12]  /*0600*/  IMAD.MOV.U32 R21, RZ, RZ, RZ ;  /* 0x000000ffff157224 */ /* 0x000fd800078e00ff */
[----:B------:R-:W-:Y:S05]  /*0610*/  @!P0 BRA `(.L_x_8) ;  /* 0x00000000008c8947 */ /* 0x000fea0003800000 */
[----:B------:R-:W-:Y:S01]  /*0620*/  IMAD.MOV.U32 R21, RZ, RZ, RZ ;  /* 0x000000ffff157224 */ /* 0x000fe200078e00ff */
[----:B------:R-:W0:Y:S06]  /*0630*/  LDCU UR5, c[0x0][0x3bc] ;  /* 0x00007780ff0577ac */ /* 0x000e2c0008000800 */
.L_x_9:
[C---:B0-----:R-:W-:Y:S01]  /*0640*/  ISETP.GE.AND P4, PT, R21.reuse, UR5, PT ;  /* 0x0000000515007c0c */ /* 0x041fe2000bf86270 */
[C---:B------:R-:W-:Y:S01]  /*0650*/  VIADD R16, R21.reuse, 0x1 ;  /* 0x0000000115107836 */ /* 0x040fe20000000000 */
[----:B------:R-:W-:Y:S01]  /*0660*/  IADD3 R23, P5, PT, R0, R21, RZ ;  /* 0x0000001500177210 */ /* 0x000fe20007fbe0ff */
[C---:B------:R-:W-:Y:S02]  /*0670*/  VIADD R17, R21.reuse, 0x2 ;  /* 0x0000000215117836 */ /* 0x040fe40000000000 */
[C---:B------:R-:W-:Y:S01]  /*0680*/  VIADD R20, R21.reuse, 0x4 ;  /* 0x0000000415147836 */ /* 0x040fe20000000000 */
[----:B------:R-:W-:Y:S01]  /*0690*/  ISETP.GE.AND P3, PT, R16, UR5, PT ;  /* 0x0000000510007c0c */ /* 0x000fe2000bf66270 */
[----:B------:R-:W-:Y:S01]  /*06a0*/  VIADD R16, R21, 0x3 ;  /* 0x0000000315107836 */ /* 0x000fe20000000000 */
[----:B------:R-:W-:Y:S01]  /*06b0*/  ISETP.GE.AND P2, PT, R17, UR5, PT ;  /* 0x0000000511007c0c */ /* 0x000fe2000bf46270 */
[----:B------:R-:W-:Y:S01]  /*06c0*/  VIADD R17, R21, 0x5 ;  /* 0x0000000515117836 */ /* 0x000fe20000000000 */
[----:B------:R-:W-:Y:S01]  /*06d0*/  ISETP.GE.AND P0, PT, R20, UR5, PT ;  /* 0x0000000514007c0c */ /* 0x000fe2000bf06270 */
[----:B------:R-:W-:Y:S01]  /*06e0*/  IMAD.X R24, RZ, RZ, RZ, P5 ;  /* 0x000000ffff187224 */ /* 0x000fe200028e06ff */
[----:B------:R-:W-:Y:S01]  /*06f0*/  ISETP.GE.AND P1, PT, R16, UR5, PT ;  /* 0x0000000510007c0c */ /* 0x000fe2000bf26270 */
[----:B------:R-:W-:Y:S01]  /*0700*/  @P4 IMAD.IADD R19, R0, 0x1, R21 ;  /* 0x0000000100134824 */ /* 0x000fe200078e0215 */
[----:B------:R-:W-:Y:S01]  /*0710*/  LEA R16, P6, R23, R12, 0x3 ;  /* 0x0000000c17107211 */ /* 0x000fe200078c18ff */
[----:B------:R-:W-:-:S02]  /*0720*/  VIADD R20, R21, 0x6 ;  /* 0x0000000615147836 */ /* 0x000fc40000000000 */
[----:B------:R-:W-:-:S03]  /*0730*/  @P4 IMAD.WIDE.U32 R18, R19, 0x8, R12 ;  /* 0x0000000813124825 */ /* 0x000fc600078e000c */
[----:B------:R-:W-:Y:S01]  /*0740*/  ISETP.GE.AND P5, PT, R20, UR5, PT ;  /* 0x0000000514007c0c */ /* 0x000fe2000bfa6270 */
[----:B------:R-:W-:Y:S01]  /*0750*/  VIADD R22, R21, 0x7 ;  /* 0x0000000715167836 */ /* 0x000fe20000000000 */
[----:B------:R1:W-:Y:S01]  /*0760*/  @P4 STG.E.64 desc[UR18][R18.64], RZ ;  /* 0x000000ff12004986 */ /* 0x0003e2000c101b12 */
[----:B------:R-:W-:Y:S01]  /*0770*/  ISETP.GE.AND P4, PT, R17, UR5, PT ;  /* 0x0000000511007c0c */ /* 0x000fe2000bf86270 */
[----:B------:R-:W-:Y:S01]  /*0780*/  VIADD R21, R21, 0x8 ;  /* 0x0000000815157836 */ /* 0x000fe20000000000 */
[----:B------:R-:W-:Y:S02]  /*0790*/  LEA.HI.X R17, R23, R13, R24, 0x3, P6 ;  /* 0x0000000d17117211 */ /* 0x000fe400030f1c18 */
[----:B------:R-:W-:-:S03]  /*07a0*/  ISETP.GE.AND P6, PT, R22, UR5, PT ;  /* 0x0000000516007c0c */ /* 0x000fc6000bfc6270 */
[----:B------:R1:W-:Y:S04]  /*07b0*/  @P3 STG.E.64 desc[UR18][R16.64+0x8], RZ ;  /* 0x000008ff10003986 */ /* 0x0003e8000c101b12 */
[----:B------:R1:W-:Y:S04]  /*07c0*/  @P2 STG.E.64 desc[UR18][R16.64+0x10], RZ ;  /* 0x000010ff10002986 */ /* 0x0003e8000c101b12 */
[----:B------:R1:W-:Y:S04]  /*07d0*/  @P1 STG.E.64 desc[UR18][R16.64+0x18], RZ ;  /* 0x000018ff10001986 */ /* 0x0003e8000c101b12 */
[----:B------:R1:W-:Y:S04]  /*07e0*/  @P4 STG.E.64 desc[UR18][R16.64+0x28], RZ ;  /* 0x000028ff10004986 */ /* 0x0003e8000c101b12 */
[----:B------:R1:W-:Y:S04]  /*07f0*/  @P5 STG.E.64 desc[UR18][R16.64+0x30], RZ ;  /* 0x000030ff10005986 */ /* 0x0003e8000c101b12 */
[----:B------:R1:W-:Y:S04]  /*0800*/  @P6 STG.E.64 desc[UR18][R16.64+0x38], RZ ;  /* 0x000038ff10006986 */ /* 0x0003e8000c101b12 */
[----:B------:R1:W-:Y:S01]  /*0810*/  @P0 STG.E.64 desc[UR18][R16.64+0x20], RZ ;  /* 0x000020ff10000986 */ /* 0x0003e2000c101b12 */
[----:B------:R-:W-:-:S13]  /*0820*/  ISETP.NE.AND P0, PT, R21, R6, PT ;  /* 0x000000061500720c */ /* 0x000fda0003f05270 */
[----:B-1----:R-:W-:Y:S05]  /*0830*/  @P0 BRA `(.L_x_9) ;  /* 0xfffffffc00800947 */ /* 0x002fea000383ffff */
[----:B------:R-:W-:-:S07]  /*0840*/  IMAD.MOV.U32 R21, RZ, RZ, R6 ;  /* 0x000000ffff157224 */ /* 0x000fce00078e0006 */
.L_x_8:
[----:B------:R-:W-:-:S13]  /*0850*/  ISETP.NE.AND P0, PT, R8, RZ, PT ;  /* 0x000000ff0800720c */ /* 0x000fda0003f05270 */
[----:B------:R-:W-:Y:S05]  /*0860*/  @!P0 BRA `(.L_x_10) ;  /* 0x0000001000b88947 */ /* 0x000fea0003800000 */
[----:B------:R-:W-:Y:S02]  /*0870*/  ISETP.GE.U32.AND P1, PT, R4, 0x3, PT ;  /* 0x000000030400780c */ /* 0x000fe40003f26070 */
[----:B------:R-:W-:-:S11]  /*0880*/  ISETP.NE.AND P0, PT, R7, RZ, PT ;  /* 0x000000ff0700720c */ /* 0x000fd60003f05270 */
[----:B------:R-:W-:Y:S05]  /*0890*/  @!P1 BRA `(.L_x_11) ;  /* 0x0000000000489947 */ /* 0x000fea0003800000 */
[C---:B------:R-:W-:Y:S01]  /*08a0*/  ISETP.GE.AND P1, PT, R21.reuse, UR5, PT ;  /* 0x0000000515007c0c */ /* 0x040fe2000bf26270 */
[C---:B------:R-:W-:Y:S01]  /*08b0*/  VIADD R16, R21.reuse, 0x1 ;  /* 0x0000000115107836 */ /* 0x040fe20000000000 */
[----:B------:R-:W-:Y:S01]  /*08c0*/  IADD3 R19, P5, PT, R0, R21, RZ ;  /* 0x0000001500137210 */ /* 0x000fe20007fbe0ff */
[C---:B------:R-:W-:Y:S02]  /*08d0*/  VIADD R17, R21.reuse, 0x2 ;  /* 0x0000000215117836 */ /* 0x040fe40000000000 */
[----:B------:R-:W-:Y:S01]  /*08e0*/  VIADD R18, R21, 0x3 ;  /* 0x0000000315127836 */ /* 0x000fe20000000000 */
[----:B------:R-:W-:Y:S01]  /*08f0*/  ISETP.GE.AND P2, PT, R16, UR5, PT ;  /* 0x0000000510007c0c */ /* 0x000fe2000bf46270 */
[----:B------:R-:W-:Y:S01]  /*0900*/  IMAD.X R20, RZ, RZ, RZ, P5 ;  /* 0x000000ffff147224 */ /* 0x000fe200028e06ff */
[----:B------:R-:W-:Y:S02]  /*0910*/  ISETP.GE.AND P3, PT, R17, UR5, PT ;  /* 0x0000000511007c0c */ /* 0x000fe4000bf66270 */
[----:B------:R-:W-:-:S02]  /*0920*/  ISETP.GE.AND P4, PT, R18, UR5, PT ;  /* 0x0000000512007c0c */ /* 0x000fc4000bf86270 */
[----:B------:R-:W-:Y:S01]  /*0930*/  LEA R18, P5, R19, R12, 0x3 ;  /* 0x0000000c13127211 */ /* 0x000fe200078a18ff */
[----:B------:R-:W-:Y:S02]  /*0940*/  @P1 IMAD.IADD R17, R0, 0x1, R21 ;  /* 0x0000000100111824 */ /* 0x000fe400078e0215 */
[----:B------:R-:W-:Y:S01]  /*0950*/  VIADD R21, R21, 0x4 ;  /* 0x0000000415157836 */ /* 0x000fe20000000000 */
[----:B------:R-:W-:Y:S01]  /*0960*/  LEA.HI.X R19, R19, R13, R20, 0x3, P5 ;  /* 0x0000000d13137211 */ /* 0x000fe200028f1c14 */
[----:B------:R-:W-:-:S05]  /*0970*/  @P1 IMAD.WIDE.U32 R16, R17, 0x8, R12 ;  /* 0x0000000811101825 */ /* 0x000fca00078e000c */
[----:B------:R0:W-:Y:S04]  /*0980*/  @P1 STG.E.64 desc[UR18][R16.64], RZ ;  /* 0x000000ff10001986 */ /* 0x0001e8000c101b12 */
[----:B------:R0:W-:Y:S04]  /*0990*/  @P2 STG.E.64 desc[UR18][R18.64+0x8], RZ ;  /* 0x000008ff12002986 */ /* 0x0001e8000c101b12 */
[----:B------:R0:W-:Y:S04]  /*09a0*/  @P3 STG.E.64 desc[UR18][R18.64+0x10], RZ ;  /* 0x000010ff12003986 */ /* 0x0001e8000c101b12 */
[----:B------:R0:W-:Y:S02]  /*09b0*/  @P4 STG.E.64 desc[UR18][R18.64+0x18], RZ ;  /* 0x000018ff12004986 */ /* 0x0001e4000c101b12 */
.L_x_11:
[----:B------:R-:W-:Y:S05]  /*09c0*/  @!P0 BRA `(.L_x_10) ;  /* 0x0000001000608947 */ /* 0x000fea0003800000 */
[----:B------:R-:W-:-:S13]  /*09d0*/  ISETP.NE.AND P0, PT, R7, 0x1, PT ;  /* 0x000000010700780c */ /* 0x000fda0003f05270 */
[----:B------:R-:W-:Y:S05]  /*09e0*/  @!P0 BRA `(.L_x_12) ;  /* 0x0000000000308947 */ /* 0x000fea0003800000 */
[C---:B0-----:R-:W-:Y:S01]  /*09f0*/  VIADD R16, R21.reuse, 0x1 ;  /* 0x0000000115107836 */ /* 0x041fe20000000000 */
[----:B------:R-:W-:-:S04]  /*0a00*/  ISETP.GE.AND P0, PT, R21, UR5, PT ;  /* 0x0000000515007c0c */ /* 0x000fc8000bf06270 */
[----:B------:R-:W-:-:S09]  /*0a10*/  ISETP.GE.AND P1, PT, R16, UR5, PT ;  /* 0x0000000510007c0c */ /* 0x000fd2000bf26270 */
[----:B------:R-:W-:-:S04]  /*0a20*/  @P0 IMAD.IADD R17, R0, 0x1, R21 ;  /* 0x0000000100110824 */ /* 0x000fc800078e0215 */
[----:B------:R-:W-:Y:S01]  /*0a30*/  @P1 IADD3 R19, P2, PT, R0, R21, RZ ;  /* 0x0000001500131210 */ /* 0x000fe20007f5e0ff */
[----:B------:R-:W-:-:S04]  /*0a40*/  @P0 IMAD.WIDE.U32 R16, R17, 0x8, R12 ;  /* 0x0000000811100825 */ /* 0x000fc800078e000c */
[----:B------:R-:W-:Y:S01]  /*0a50*/  @P1 IMAD.X R20, RZ, RZ, RZ, P2 ;  /* 0x000000ffff141224 */ /* 0x000fe200010e06ff */
[----:B------:R-:W-:Y:S01]  /*0a60*/  @P1 LEA R18, P2, R19, R12, 0x3 ;  /* 0x0000000c13121211 */ /* 0x000fe200078418ff */
[----:B------:R1:W-:Y:S01]  /*0a70*/  @P0 STG.E.64 desc[UR18][R16.64], RZ ;  /* 0x000000ff10000986 */ /* 0x0003e2000c101b12 */
[----:B------:R-:W-:Y:S02]  /*0a80*/  VIADD R21, R21, 0x2 ;  /* 0x0000000215157836 */ /* 0x000fe40000000000 */
[----:B------:R-:W-:-:S05]  /*0a90*/  @P1 LEA.HI.X R19, R19, R13, R20, 0x3, P2 ;  /* 0x0000000d13131211 */ /* 0x000fca00010f1c14 */
[----:B------:R1:W-:Y:S04]  /*0aa0*/  @P1 STG.E.64 desc[UR18][R18.64+0x8], RZ ;  /* 0x000008ff12001986 */ /* 0x0003e8000c101b12 */
.L_x_12:
[----:B------:R-:W-:-:S04]  /*0ab0*/  ISETP.GE.AND P0, PT, R21, UR5, PT ;  /* 0x0000000515007c0c */ /* 0x000fc8000bf06270 */
[----:B------:R-:W-:-:S13]  /*0ac0*/  ISETP.EQ.OR P0, PT, R5, RZ, !P0 ;  /* 0x000000ff0500720c */ /* 0x000fda0004702670 */
[----:B------:R-:W-:Y:S05]  /*0ad0*/  @P0 BRA `(.L_x_10) ;  /* 0x00000010001c0947 */ /* 0x000fea0003800000 */
[----:B01----:R-:W-:-:S04]  /*0ae0*/  IMAD.IADD R17, R0, 0x1, R21 ;  /* 0x0000000100117824 */ /* 0x003fc800078e0215 */
[----:B------:R-:W-:-:S05]  /*0af0*/  IMAD.WIDE.U32 R16, R17, 0x8, R12 ;  /* 0x0000000811107825 */ /* 0x000fca00078e000c */
[----:B------:R2:W-:Y:S01]  /*0b00*/  STG.E.64 desc[UR18][R16.64], RZ ;  /* 0x000000ff10007986 */ /* 0x0005e2000c101b12 */
[----:B------:R-:W-:Y:S05]  /*0b10*/  BRA `(.L_x_10) ;  /* 0x00000010000c7947 */ /* 0x000fea0003800000 */
.L_x_7:
[----:B------:R-:W0:Y:S01]  /*0b20*/  LDC.64 R32, c[0x0][0x398] ;  /* 0x0000e600ff207b82 */ /* 0x000e220000000a00 */
[----:B------:R-:W-:Y:S01]  /*0b30*/  ISETP.NE.AND P0, PT, R9, RZ, PT ;  /* 0x000000ff0900720c */ /* 0x000fe20003f05270 */
[----:B------:R-:W-:Y:S02]  /*0b40*/  VIADD R17, R2, UR4 ;  /* 0x0000000402117c36 */ /* 0x000fe40008000000 */
[----:B------:R-:W-:Y:S02]  /*0b50*/  IMAD.MOV.U32 R41, RZ, RZ, RZ ;  /* 0x000000ffff297224 */ /* 0x000fe400078e00ff */
[----:B0-----:R-:W-:-:S08]  /*0b60*/  IMAD.WIDE R32, R17, 0x4, R32 ;  /* 0x0000000411207825 */ /* 0x001fd000078e0220 */
[----:B------:R-:W-:Y:S05]  /*0b70*/  @!P0 BRA `(.L_x_13) ;  /* 0x0000000800a88947 */ /* 0x000fea0003800000 */
[----:B------:R-:W0:Y:S01]  /*0b80*/  LDCU UR10, c[0x0][0x3bc] ;  /* 0x00007780ff0a77ac */ /* 0x000e220008000800 */
[----:B------:R-:W1:Y:S01]  /*0b90*/  LDCU.64 UR8, c[0x0][0x398] ;  /* 0x00007300ff0877ac */ /* 0x000e620008000a00 */
[----:B------:R-:W-:-:S05]  /*0ba0*/  UMOV UR5, URZ ;  /* 0x000000ff00057c82 */ /* 0x000fca0008000000 */
.L_x_28:
[----:B0-----:R-:W-:-:S09]  /*0bb0*/  UISETP.GE.AND UP0, UPT, UR5, UR10, UPT ;  /* 0x0000000a0500728c */ /* 0x001fd2000bf06270 */
[----:B--2---:R-:W-:Y:S05]  /*0bc0*/  BRA.U UP0, `(.L_x_14) ;  /* 0x0000000500347547 */ /* 0x004fea000b800000 */
[----:B------:R-:W0:Y:S01]  /*0bd0*/  LDC.64 R24, c[0x0][0x398] ;  /* 0x0000e600ff187b82 */ /* 0x000e220000000a00 */
[----:B------:R-:W-:Y:S01]  /*0be0*/  VIADD R17, R2, UR5 ;  /* 0x0000000502117c36 */ /* 0x000fe20008000000 */
[----:B------:R-:W2:Y:S06]  /*0bf0*/  LDG.E R23, desc[UR18][R32.64] ;  /* 0x0000001220177981 */ /* 0x000eac000c1e1900 */
[----:B------:R-:W2:Y:S08]  /*0c00*/  LDC.64 R20, c[0x0][0x390] ;  /* 0x0000e400ff147b82 */ /* 0x000eb00000000a00 */
[----:B------:R-:W3:Y:S01]  /*0c10*/  LDC.64 R18, c[0x0][0x388] ;  /* 0x0000e200ff127b82 */ /* 0x000ee20000000a00 */
[----:B0-----:R-:W-:-:S06]  /*0c20*/  IMAD.WIDE R24, R17, 0x4, R24 ;  /* 0x0000000411187825 */ /* 0x001fcc00078e0218 */
[----:B------:R-:W4:Y:S01]  /*0c30*/  LDG.E R25, desc[UR18][R24.64] ;  /* 0x0000001218197981 */ /* 0x000f22000c1e1900 */
[----:B--2---:R-:W-:-:S06]  /*0c40*/  IMAD.WIDE R16, R23, 0x8, R20 ;  /* 0x0000000817107825 */ /* 0x004fcc00078e0214 */
[----:B------:R-:W2:Y:S01]  /*0c50*/  LDG.E.64 R16, desc[UR18][R16.64] ;  /* 0x0000001210107981 */ /* 0x000ea2000c1e1b00 */
[----:B---3--:R-:W-:-:S04]  /*0c60*/  IMAD.WIDE R22, R23, 0x8, R18 ;  /* 0x0000000817167825 */ /* 0x008fc800078e0212 */
[----:B----4-:R-:W-:-:S04]  /*0c70*/  IMAD.WIDE R20, R25, 0x8, R20 ;  /* 0x0000000819147825 */ /* 0x010fc800078e0214 */
[----:B------:R-:W-:Y:S02]  /*0c80*/  IMAD.WIDE R28, R25, 0x8, R18 ;  /* 0x00000008191c7825 */ /* 0x000fe400078e0212 */
[----:B------:R-:W2:Y:S04]  /*0c90*/  LDG.E.64 R20, desc[UR18][R20.64] ;  /* 0x0000001214147981 */ /* 0x000ea8000c1e1b00 */
[----:B------:R-:W3:Y:S04]  /*0ca0*/  LDG.E.64 R18, desc[UR18][R22.64] ;  /* 0x0000001216127981 */ /* 0x000ee8000c1e1b00 */
[----:B------:R-:W3:Y:S01]  /*0cb0*/  LDG.E.64 R28, desc[UR18][R28.64] ;  /* 0x000000121c1c7981 */ /* 0x000ee2000c1e1b00 */
[----:B------:R-:W-:Y:S01]  /*0cc0*/  BSSY.RECONVERGENT B0, `(.L_x_15) ;  /* 0x000001a000007945 */ /* 0x000fe20003800200 */
[----:B--2---:R-:W-:-:S02]  /*0cd0*/  DADD R24, R16, -R20 ;  /* 0x0000000010187229 */ /* 0x004fc40000000814 */
[----:B---3--:R-:W-:-:S06]  /*0ce0*/  DADD R18, R18, -R28 ;  /* 0x0000000012127229 */ /* 0x008fcc000000081c */
[----:B------:R-:W-:-:S08]  /*0cf0*/  DMUL R34, R24, R24 ;  /* 0x0000001818227228 */ /* 0x000fd00000000000 */
[----:B------:R-:W-:-:S06]  /*0d00*/  DFMA R34, R18, R18, R34 ;  /* 0x000000121222722b */ /* 0x000fcc0000000022 */
[----:B------:R-:W0:Y:S04]  /*0d10*/  MUFU.RSQ64H R27, R35 ;  /* 0x00000023001b7308 */ /* 0x000e280000001c00 */
[----:B------:R-:W-:Y:S02]  /*0d20*/  VIADD R26, R35, 0xfcb00000 ;  /* 0xfcb00000231a7836 */ /* 0x000fe40000000000 */
[----:B------:R-:W-:-:S04]  /*0d30*/  IMAD.MOV.U32 R18, RZ, RZ, 0x0 ;  /* 0x00000000ff127424 */ /* 0x000fc800078e00ff */
[----:B0-----:R-:W-:Y:S01]  /*0d40*/  DMUL R16, R26, R26 ;  /* 0x0000001a1a107228 */ /* 0x001fe20000000000 */
[----:B------:R-:W-:-:S07]  /*0d50*/  IMAD.MOV.U32 R19, RZ, RZ, 0x3fd80000 ;  /* 0x3fd80000ff137424 */ /* 0x000fce00078e00ff */
[----:B------:R-:W-:-:S08]  /*0d60*/  DFMA R16, R34, -R16, 1 ;  /* 0x3ff000002210742b */ /* 0x000fd00000000810 */
[----:B------:R-:W-:Y:S02]  /*0d70*/  DFMA R22, R16, R18, 0.5 ;  /* 0x3fe000001016742b */ /* 0x000fe40000000012 */
[----:B------:R-:W-:-:S08]  /*0d80*/  DMUL R16, R26, R16 ;  /* 0x000000101a107228 */ /* 0x000fd00000000000 */
[----:B------:R-:W-:Y:S01]  /*0d90*/  DFMA R22, R22, R16, R26 ;  /* 0x000000101616722b */ /* 0x000fe2000000001a */
[----:B------:R-:W-:-:S07]  /*0da0*/  ISETP.GE.U32.AND P0, PT, R26, 0x7ca00000, PT ;  /* 0x7ca000001a00780c */ /* 0x000fce0003f06070 */
[----:B------:R-:W-:Y:S02]  /*0db0*/  DMUL R16, R34, R22 ;  /* 0x0000001622107228 */ /* 0x000fe40000000000 */
[----:B------:R-:W-:Y:S02]  /*0dc0*/  VIADD R19, R23, 0xfff00000 ;  /* 0xfff0000017137836 */ /* 0x000fe40000000000 */
[----:B------:R-:W-:-:S04]  /*0dd0*/  IMAD.MOV.U32 R18, RZ, RZ, R22 ;  /* 0x000000ffff127224 */ /* 0x000fc800078e0016 */
[----:B------:R-:W-:-:S08]  /*0de0*/  DFMA R20, R16, -R16, R34 ;  /* 0x800000101014722b */ /* 0x000fd00000000022 */
[----:B------:R-:W-:Y:S01]  /*0df0*/  DFMA R42, R20, R18, R16 ;  /* 0x00000012142a722b */ /* 0x000fe20000000010 */
[----:B------:R-:W-:Y:S10]  /*0e00*/  @!P0 BRA `(.L_x_16) ;  /* 0x0000000000148947 */ /* 0x000ff40003800000 */
[----:B------:R-:W-:Y:S01]  /*0e10*/  IMAD.MOV.U32 R18, RZ, RZ, R22 ;  /* 0x000000ffff127224 */ /* 0x000fe200078e0016 */
[----:B------:R-:W-:Y:S01]  /*0e20*/  MOV R24, 0xe60 ;  /* 0x00000e6000187802 */ /* 0x000fe20000000f00 */
[----:B------:R-:W-:Y:S02]  /*0e30*/  IMAD.MOV.U32 R22, RZ, RZ, R34 ;  /* 0x000000ffff167224 */ /* 0x000fe400078e0022 */
[----:B------:R-:W-:-:S07]  /*0e40*/  IMAD.MOV.U32 R23, RZ, RZ, R35 ;  /* 0x000000ffff177224 */ /* 0x000fce00078e0023 */
[----:B-1----:R-:W-:Y:S05]  /*0e50*/  CALL.REL.NOINC `($__internal_1_$__cuda_sm20_dsqrt_rn_f64_mediumpath_v1) ;  /* 0x0000007000e87944 */ /* 0x002fea0003c00000 */
.L_x_16:
[----:B-1----:R-:W-:Y:S05]  /*0e60*/  BSYNC.RECONVERGENT B0 ;  /* 0x0000000000007941 */ /* 0x002fea0003800200 */
.L_x_15:
[----:B------:R-:W-:Y:S01]  /*0e70*/  DADD R26, -RZ, |R42| ;  /* 0x00000000ff1a7229 */ /* 0x000fe2000000052a */
[----:B------:R-:W-:Y:S01]  /*0e80*/  BSSY.RECONVERGENT B0, `(.L_x_17) ;  /* 0x0000005000007945 */ /* 0x000fe20003800200 */
[----:B------:R-:W-:Y:S01]  /*0e90*/  MOV R38, 0xed0 ;  /* 0x00000ed000267802 */ /* 0x000fe20000000f00 */
[----:B------:R-:W-:Y:S01]  /*0ea0*/  UMOV UR6, URZ ;  /* 0x000000ff00067c82 */ /* 0x000fe20008000000 */
[----:B------:R-:W-:-:S07]  /*0eb0*/  UMOV UR17, 0x40080000 ;  /* 0x4008000000117882 */ /* 0x000fce0000000000 */
[----:B------:R-:W-:Y:S05]  /*0ec0*/  CALL.REL.NOINC `($_Z10genDMatrixiPdS_PiS_S_S_iii$__internal_accurate_pow) ;  /* 0x0000007400707944 */ /* 0x000fea0003c00000 */
[----:B------:R-:W-:Y:S05]  /*0ed0*/  BSYNC.RECONVERGENT B0 ;  /* 0x0000000000007941 */ /* 0x000fea0003800200 */
.L_x_17:
[----:B------:R-:W-:Y:S01]  /*0ee0*/  DADD R20, R42, 3 ;  /* 0x400800002a147429 */ /* 0x000fe20000000000 */
[----:B------:R-:W-:Y:S01]  /*0ef0*/  ISETP.GE.AND P2, PT, R43, RZ, PT ;  /* 0x000000ff2b00720c */ /* 0x000fe20003f46270 */
[----:B------:R-:W-:Y:S01]  /*0f00*/  DADD R18, -RZ, -R16 ;  /* 0x00000000ff127229 */ /* 0x000fe20000000910 */
[----:B------:R-:W-:Y:S01]  /*0f10*/  BSSY.RECONVERGENT B0, `(.L_x_18) ;  /* 0x0000012000007945 */ /* 0x000fe20003800200 */
[----:B------:R-:W-:-:S06]  /*0f20*/  DSETP.NEU.AND P0, PT, R34, RZ, PT ;  /* 0x000000ff2200722a */ /* 0x000fcc0003f0d000 */
[----:B------:R-:W-:Y:S02]  /*0f30*/  LOP3.LUT R20, R21, 0x7ff00000, RZ, 0xc0, !PT ;  /* 0x7ff0000015147812 */ /* 0x000fe400078ec0ff */
[----:B------:R-:W-:Y:S02]  /*0f40*/  FSEL R16, R18, R16, !P2 ;  /* 0x0000001012107208 */ /* 0x000fe40005000000 */
[----:B------:R-:W-:Y:S02]  /*0f50*/  ISETP.NE.AND P1, PT, R20, 0x7ff00000, PT ;  /* 0x7ff000001400780c */ /* 0x000fe40003f25270 */
[----:B------:R-:W-:Y:S02]  /*0f60*/  FSEL R17, R19, R17, !P2 ;  /* 0x0000001113117208 */ /* 0x000fe40005000000 */
[----:B------:R-:W-:Y:S02]  /*0f70*/  FSEL R16, R16, RZ, P0 ;  /* 0x000000ff10107208 */ /* 0x000fe40000000000 */
[----:B------:R-:W-:-:S07]  /*0f80*/  FSEL R17, R43, R17, !P0 ;  /* 0x000000112b117208 */ /* 0x000fce0004000000 */
[----:B------:R-:W-:Y:S05]  /*0f90*/  @P1 BRA `(.L_x_19) ;  /* 0x0000000000241947 */ /* 0x000fea0003800000 */
[----:B------:R-:W-:-:S14]  /*0fa0*/  DSETP.GE.AND P0, PT, R34, RZ, PT ;  /* 0x000000ff2200722a */ /* 0x000fdc0003f06000 */
[----:B------:R-:W-:Y:S05]  /*0fb0*/  @!P0 BRA `(.L_x_20) ;  /* 0x0000000000188947 */ /* 0x000fea0003800000 */
[----:B------:R-:W-:-:S14]  /*0fc0*/  DSETP.NEU.AND P0, PT, |R42|, +INF , PT ;  /* 0x7ff000002a00742a */ /* 0x000fdc0003f0d200 */
[----:B------:R-:W-:Y:S05]  /*0fd0*/  @P0 BRA `(.L_x_19) ;  /* 0x0000000000140947 */ /* 0x000fea0003800000 */
[----:B------:R-:W-:-:S05]  /*0fe0*/  IMAD.MOV.U32 R16, RZ, RZ, -0x100000 ;  /* 0xfff00000ff107424 */ /* 0x000fca00078e00ff */
[----:B------:R-:W-:Y:S01]  /*0ff0*/  SEL R17, R16, 0x7ff00000, !P2 ;  /* 0x7ff0000010117807 */ /* 0x000fe20005000000 */
[----:B------:R-:W-:Y:S01]  /*1000*/  IMAD.MOV.U32 R16, RZ, RZ, RZ ;  /* 0x000000ffff107224 */ /* 0x000fe200078e00ff */
[----:B------:R-:W-:Y:S06]  /*1010*/  BRA `(.L_x_19) ;  /* 0x0000000000047947 */ /* 0x000fec0003800000 */
.L_x_20:
[----:B------:R-:W-:-:S11]  /*1020*/  DADD R16, R42, 3 ;  /* 0x400800002a107429 */ /* 0x000fd60000000000 */
.L_x_19:
[----:B------:R-:W-:Y:S05]  /*1030*/  BSYNC.RECONVERGENT B0 ;  /* 0x0000000000007941 */ /* 0x000fea0003800200 */
.L_x_18:
[----:B------:R-:W-:Y:S01]  /*1040*/  DSETP.NEU.AND P0, PT, R42, 1, PT ;  /* 0x3ff000002a00742a */ /* 0x000fe20003f0d000 */
[----:B------:R-:W-:-:S05]  /*1050*/  VIADD R21, R0, UR5 ;  /* 0x0000000500157c36 */ /* 0x000fca0008000000 */
[----:B------:R-:W-:Y:S02]  /*1060*/  FSEL R18, R16, RZ, P0 ;  /* 0x000000ff10127208 */ /* 0x000fe40000000000 */
[----:B------:R-:W-:Y:S01]  /*1070*/  FSEL R19, R17, 1.875, P0 ;  /* 0x3ff0000011137808 */ /* 0x000fe20000000000 */
[----:B------:R-:W-:-:S05]  /*1080*/  IMAD.WIDE.U32 R16, R21, 0x8, R12 ;  /* 0x0000000815107825 */ /* 0x000fca00078e000c */
[----:B------:R0:W-:Y:S02]  /*1090*/  STG.E.64 desc[UR18][R16.64], R18 ;  /* 0x0000001210007986 */ /* 0x0001e4000c101b12 */
.L_x_14:
[----:B------:R-:W-:-:S04]  /*10a0*/  UIADD3 UR6, UPT, UPT, UR5, 0x1, URZ ;  /* 0x0000000105067890 */ /* 0x000fc8000fffe0ff */
[----:B------:R-:W-:-:S09]  /*10b0*/  UISETP.GE.AND UP0, UPT, UR6, UR10, UPT ;  /* 0x0000000a0600728c */ /* 0x000fd2000bf06270 */
[----:B------:R-:W-:Y:S05]  /*10c0*/  BRA.U UP0, `(.L_x_21) ;  /* 0x0000000500447547 */ /* 0x000fea000b800000 */
[----:B------:R-:W-:Y:S02]  /*10d0*/  USHF.R.S32.HI UR6, URZ, 0x1f, UR5 ;  /* 0x0000001fff067899 */ /* 0x000fe40008011405 */
[C---:B0-----:R-:W-:Y:S01]  /*10e0*/  IADD3 R16, P0, PT, R2.reuse, UR5, RZ ;  /* 0x0000000502107c10 */ /* 0x041fe2000ff1e0ff */
[----:B------:R-:W2:Y:S01]  /*10f0*/  LDG.E R23, desc[UR18][R32.64] ;  /* 0x0000001220177981 */ /* 0x000ea2000c1e1900 */
[----:B------:R-:W2:Y:S02]  /*1100*/  LDC.64 R20, c[0x0][0x390] ;  /* 0x0000e400ff147b82 */ /* 0x000ea40000000a00 */
[----:B------:R-:W-:Y:S02]  /*1110*/  LEA.HI.X.SX32 R17, R2, UR6, 0x1, P0 ;  /* 0x0000000602117c11 */ /* 0x000fe400080f0eff */
[----:B-1----:R-:W-:-:S04]  /*1120*/  LEA R26, P0, R16, UR8, 0x2 ;  /* 0x00000008101a7c11 */ /* 0x002fc8000f8010ff */
[----:B------:R-:W0:Y:S01]  /*1130*/  LDC.64 R18, c[0x0][0x388] ;  /* 0x0000e200ff127b82 */ /* 0x000e220000000a00 */
[----:B------:R-:W-:-:S06]  /*1140*/  LEA.HI.X R27, R16, UR9, R17, 0x2, P0 ;  /* 0x00000009101b7c11 */ /* 0x000fcc00080f1411 */
[----:B------:R-:W3:Y:S01]  /*1150*/  LDG.E R27, desc[UR18][R26.64+0x4] ;  /* 0x000004121a1b7981 */ /* 0x000ee2000c1e1900 */
[----:B--2---:R-:W-:-:S06]  /*1160*/  IMAD.WIDE R16, R23, 0x8, R20 ;  /* 0x0000000817107825 */ /* 0x004fcc00078e0214 */
[----:B------:R-:W2:Y:S01]  /*1170*/  LDG.E.64 R16, desc[UR18][R16.64] ;  /* 0x0000001210107981 */ /* 0x000ea2000c1e1b00 */
[----:B0-----:R-:W-:-:S04]  /*1180*/  IMAD.WIDE R22, R23, 0x8, R18 ;  /* 0x0000000817167825 */ /* 0x001fc800078e0212 */
[----:B---3--:R-:W-:-:S04]  /*1190*/  IMAD.WIDE R20, R27, 0x8, R20 ;  /* 0x000000081b147825 */ /* 0x008fc800078e0214 */
        /* <DEDUP_REMOVED lines=29> */
[----:B------:R-:W-:Y:S05]  /*1370*/  CALL.REL.NOINC `($__internal_1_$__cuda_sm20_dsqrt_rn_f64_mediumpath_v1) ;  /* 0x0000006c00a07944 */ /* 0x000fea0003c00000 */
.L_x_23:
[----:B------:R-:W-:Y:S05]  /*1380*/  BSYNC.RECONVERGENT B0 ;  /* 0x0000000000007941 */ /* 0x000fea0003800200 */
.L_x_22:
[----:B------:R-:W-:Y:S01]  /*1390*/  DADD R26, -RZ, |R42| ;  /* 0x00000000ff1a7229 */ /* 0x000fe2000000052a */
[----:B------:R-:W-:Y:S01]  /*13a0*/  BSSY.RECONVERGENT B0, `(.L_x_24) ;  /* 0x0000005000007945 */ /* 0x000fe20003800200 */
[----:B------:R-:W-:Y:S01]  /*13b0*/  MOV R38, 0x13f0 ;  /* 0x000013f000267802 */ /* 0x000fe20000000f00 */
[----:B------:R-:W-:Y:S01]  /*13c0*/  UMOV UR6, URZ ;  /* 0x000000ff00067c82 */ /* 0x000fe20008000000 */
[----:B------:R-:W-:-:S07]  /*13d0*/  UMOV UR17, 0x40080000 ;  /* 0x4008000000117882 */ /* 0x000fce0000000000 */
[----:B------:R-:W-:Y:S05]  /*13e0*/  CALL.REL.NOINC `($_Z10genDMatrixiPdS_PiS_S_S_iii$__internal_accurate_pow) ;  /* 0x0000007000287944 */ /* 0x000fea0003c00000 */
[----:B------:R-:W-:Y:S05]  /*13f0*/  BSYNC.RECONVERGENT B0 ;  /* 0x0000000000007941 */ /* 0x000fea0003800200 */
.L_x_24:
        /* <DEDUP_REMOVED lines=20> */
.L_x_27:
[----:B------:R-:W-:-:S11]  /*1540*/  DADD R16, R42, 3 ;  /* 0x400800002a107429 */ /* 0x000fd60000000000 */
.L_x_26:
[----:B------:R-:W-:Y:S05]  /*1550*/  BSYNC.RECONVERGENT B0 ;  /* 0x0000000000007941 */ /* 0x000fea0003800200 */
.L_x_25:
[----:B------:R-:W-:Y:S01]  /*1560*/  IADD3 R19, P1, PT, R0, UR5, RZ ;  /* 0x0000000500137c10 */ /* 0x000fe2000ff3e0ff */
[----:B------:R-:W-:-:S04]  /*1570*/  DSETP.NEU.AND P0, PT, R42, 1, PT ;  /* 0x3ff000002a00742a */ /* 0x000fc80003f0d000 */
[----:B------:R-:W-:Y:S01]  /*1580*/  IMAD.X R20, RZ, RZ, RZ, P1 ;  /* 0x000000ffff147224 */ /* 0x000fe200008e06ff */
[----:B------:R-:W-:Y:S02]  /*1590*/  LEA R18, P1, R19, R12, 0x3 ;  /* 0x0000000c13127211 */ /* 0x000fe400078218ff */
[----:B------:R-:W-:Y:S02]  /*15a0*/  FSEL R16, R16, RZ, P0 ;  /* 0x000000ff10107208 */ /* 0x000fe40000000000 */
[----:B------:R-:W-:Y:S02]  /*15b0*/  FSEL R17, R17, 1.875, P0 ;  /* 0x3ff0000011117808 */ /* 0x000fe40000000000 */
[----:B------:R-:W-:-:S05]  /*15c0*/  LEA.HI.X R19, R19, R13, R20, 0x3, P1 ;  /* 0x0000000d13137211 */ /* 0x000fca00008f1c14 */
[----:B------:R2:W-:Y:S02]  /*15d0*/  STG.E.64 desc[UR18][R18.64+0x8], R16 ;  /* 0x0000081012007986 */ /* 0x0005e4000c101b12 */
.L_x_21:
[----:B------:R-:W-:-:S06]  /*15e0*/  UIADD3 UR5, UPT, UPT, UR5, 0x2, URZ ;  /* 0x0000000205057890 */ /* 0x000fcc000fffe0ff */
[----:B------:R-:W-:-:S13]  /*15f0*/  ISETP.NE.AND P0, PT, R3, UR5, PT ;  /* 0x0000000503007c0c */ /* 0x000fda000bf05270 */
[----:B------:R-:W-:Y:S05]  /*1600*/  @P0 BRA `(.L_x_28) ;  /* 0xfffffff400680947 */ /* 0x000fea000383ffff */
[----:B------:R-:W-:-:S07]  /*1610*/  IMAD.MOV.U32 R41, RZ, RZ, R3 ;  /* 0x000000ffff297224 */ /* 0x000fce00078e0003 */
.L_x_13:
[----:B------:R-:W3:Y:S02]  /*1620*/  LDCU UR5, c[0x0][0x3bc] ;  /* 0x00007780ff0577ac */ /* 0x000ee40008000800 */
[----:B---3--:R-:W-:-:S04]  /*1630*/  ISETP.GE.AND P0, PT, R41, UR5, PT ;  /* 0x0000000529007c0c */ /* 0x008fc8000bf06270 */
[----:B------:R-:W-:-:S13]  /*1640*/  ISETP.EQ.OR P0, PT, R5, RZ, P0 ;  /* 0x000000ff0500720c */ /* 0x000fda0000702670 */
[----:B------:R-:W-:Y:S05]  /*1650*/  @P0 BRA `(.L_x_10) ;  /* 0x00000004003c0947 */ /* 0x000fea0003800000 */
[----:B------:R-:W3:Y:S01]  /*1660*/  LDC.64 R24, c[0x0][0x398] ;  /* 0x0000e600ff187b82 */ /* 0x000ee20000000a00 */
[----:B0-2---:R-:W-:Y:S01]  /*1670*/  IMAD.IADD R17, R2, 0x1, R41 ;  /* 0x0000000102117824 */ /* 0x005fe200078e0229 */
[----:B------:R-:W2:Y:S06]  /*1680*/  LDG.E R23, desc[UR18][R32.64] ;  /* 0x0000001220177981 */ /* 0x000eac000c1e1900 */
[----:B------:R-:W2:Y:S08]  /*1690*/  LDC.64 R20, c[0x0][0x390] ;  /* 0x0000e400ff147b82 */ /* 0x000eb00000000a00 */
[----:B------:R-:W0:Y:S01]  /*16a0*/  LDC.64 R18, c[0x0][0x388] ;  /* 0x0000e200ff127b82 */ /* 0x000e220000000a00 */
[----:B---3--:R-:W-:-:S06]  /*16b0*/  IMAD.WIDE R24, R17, 0x4, R24 ;  /* 0x0000000411187825 */ /* 0x008fcc00078e0218 */
        /* <DEDUP_REMOVED lines=35> */
[----:B------:R-:W-:Y:S02]  /*18f0*/  IMAD.MOV.U32 R34, RZ, RZ, R42 ;  /* 0x000000ffff227224 */ /* 0x000fe400078e002a */
[----:B------:R-:W-:-:S07]  /*1900*/  IMAD.MOV.U32 R35, RZ, RZ, R43 ;  /* 0x000000ffff237224 */ /* 0x000fce00078e002b */
.L_x_30:
[----:B-1----:R-:W-:Y:S05]  /*1910*/  BSYNC.RECONVERGENT B0 ;  /* 0x0000000000007941 */ /* 0x002fea0003800200 */
.L_x_29:
[----:B------:R-:W-:Y:S01]  /*1920*/  DADD R26, -RZ, |R34| ;  /* 0x00000000ff1a7229 */ /* 0x000fe20000000522 */
[----:B------:R-:W-:Y:S01]  /*1930*/  BSSY.RECONVERGENT B0, `(.L_x_31) ;  /* 0x0000005000007945 */ /* 0x000fe20003800200 */
[----:B------:R-:W-:Y:S01]  /*1940*/  MOV R38, 0x1980 ;  /* 0x0000198000267802 */ /* 0x000fe20000000f00 */
[----:B------:R-:W-:Y:S01]  /*1950*/  UMOV UR6, URZ ;  /* 0x000000ff00067c82 */ /* 0x000fe20008000000 */
[----:B------:R-:W-:-:S07]  /*1960*/  UMOV UR17, 0x40080000 ;  /* 0x4008000000117882 */ /* 0x000fce0000000000 */
[----:B------:R-:W-:Y:S05]  /*1970*/  CALL.REL.NOINC `($_Z10genDMatrixiPdS_PiS_S_S_iii$__internal_accurate_pow) ;  /* 0x0000006800c47944 */ /* 0x000fea0003c00000 */
[----:B------:R-:W-:Y:S05]  /*1980*/  BSYNC.RECONVERGENT B0 ;  /* 0x0000000000007941 */ /* 0x000fea0003800200 */
.L_x_31:
        /* <DEDUP_REMOVED lines=20> */
.L_x_34:
[----:B------:R-:W-:-:S11]  /*1ad0*/  DADD R16, R34, 3 ;  /* 0x4008000022107429 */ /* 0x000fd60000000000 */
.L_x_33:
[----:B------:R-:W-:Y:S05]  /*1ae0*/  BSYNC.RECONVERGENT B0 ;  /* 0x0000000000007941 */ /* 0x000fea0003800200 */
.L_x_32:
[----:B------:R-:W-:Y:S01]  /*1af0*/  DSETP.NEU.AND P0, PT, R34, 1, PT ;  /* 0x3ff000002200742a */ /* 0x000fe20003f0d000 */
[----:B------:R-:W-:-:S05]  /*1b00*/  IMAD.IADD R21, R0, 0x1, R41 ;  /* 0x0000000100157824 */ /* 0x000fca00078e0229 */
[----:B------:R-:W-:Y:S02]  /*1b10*/  FSEL R18, R16, RZ, P0 ;  /* 0x000000ff10127208 */ /* 0x000fe40000000000 */
[----:B------:R-:W-:Y:S01]  /*1b20*/  FSEL R19, R17, 1.875, P0 ;  /* 0x3ff0000011137808 */ /* 0x000fe20000000000 */
[----:B------:R-:W-:-:S05]  /*1b30*/  IMAD.WIDE.U32 R16, R21, 0x8, R12 ;  /* 0x0000000815107825 */ /* 0x000fca00078e000c */
[----:B------:R3:W-:Y:S02]  /*1b40*/  STG.E.64 desc[UR18][R16.64], R18 ;  /* 0x0000001210007986 */ /* 0x0007e4000c101b12 */
.L_x_10:
[----:B------:R-:W-:-:S06]  /*1b50*/  UIADD3 UR4, UPT, UPT, UR4, 0x1, URZ ;  /* 0x0000000104047890 */ /* 0x000fcc000fffe0ff */
[----:B------:R-:W-:-:S13]  /*1b60*/  ISETP.NE.AND P0, PT, R36, UR4, PT ;  /* 0x0000000424007c0c */ /* 0x000fda000bf05270 */
[----:B------:R-:W-:Y:S05]  /*1b70*/  @P0 BRA `(.L_x_35) ;  /* 0xffffffe8008c0947 */ /* 0x000fea000383ffff */
.L_x_0:
[----:B-1----:R-:W1:Y:S02]  /*1b80*/  LDCU UR8, c[0x0][0x3bc] ;  /* 0x00007780ff0877ac */ /* 0x002e640008000800 */
[----:B-1----:R-:W-:-:S04]  /*1b90*/  UISETP.GE.AND UP0, UPT, UR8, 0x1, UPT ;  /* 0x000000010800788c */ /* 0x002fc8000bf06270 */
[----:B------:R-:W-:-:S09]  /*1ba0*/  UISETP.LT.OR UP0, UPT, UR12, 0x2, !UP0 ;  /* 0x000000020c00788c */ /* 0x000fd2000c701670 */
[----:B------:R-:W-:Y:S05]  /*1bb0*/  BRA.U UP0, `(.L_x_36) ;  /* 0x0000001d000c7547 */ /* 0x000fea000b800000 */
[----:B------:R-:W1:Y:S01]  /*1bc0*/  LDC.64 R8, c[0x0][0x398] ;  /* 0x0000e600ff087b82 */ /* 0x000e620000000a00 */
[----:B------:R-:W4:Y:S01]  /*1bd0*/  LDCU UR4, c[0x0][0x3b8] ;  /* 0x00007700ff0477ac */ /* 0x000f220008000800 */
[----:B------:R-:W-:Y:S01]  /*1be0*/  IMAD.MOV.U32 R0, RZ, RZ, R36 ;  /* 0x000000ffff007224 */ /* 0x000fe200078e0024 */
[----:B------:R-:W0:Y:S01]  /*1bf0*/  LDCU UR15, c[0x0][0x3c0] ;  /* 0x00007800ff0f77ac */ /* 0x000e220008000800 */
[----:B------:R-:W-:Y:S01]  /*1c00*/  ULOP3.LUT UR5, UR8, 0x7ffffffe, URZ, 0xc0, !UPT ;  /* 0x7ffffffe08057892 */ /* 0x000fe2000f8ec0ff */
[C---:B----4-:R-:W-:Y:S02]  /*1c10*/  IMAD R33, R39.reuse, UR4, RZ ;  /* 0x0000000427217c24 */ /* 0x050fe4000f8e02ff */
[----:B------:R-:W-:Y:S01]  /*1c20*/  VIADD R3, R39, UR4 ;  /* 0x0000000427037c36 */ /* 0x000fe20008000000 */
[----:B------:R-:W-:Y:S01]  /*1c30*/  UMOV UR4, URZ ;  /* 0x000000ff00047c82 */ /* 0x000fe20008000000 */
[----:B-1----:R-:W-:-:S04]  /*1c40*/  IMAD.WIDE R32, R33, 0x4, R8 ;  /* 0x0000000421207825 */ /* 0x002fc800078e0208 */
[----:B0-----:R-:W-:-:S07]  /*1c50*/  IMAD.WIDE R8, R3, 0x4, R8 ;  /* 0x0000000403087825 */ /* 0x001fce00078e0208 */
.L_x_64:
[----:B0-----:R-:W0:Y:S08]  /*1c60*/  I2F.F64 R2, UR4 ;  /* 0x0000000400027d12 */ /* 0x001e300008201c00 */
[----:B-1----:R-:W1:Y:S01]  /*1c70*/  I2F.F64 R4, UR7 ;  /* 0x0000000700047d12 */ /* 0x002e620008201c00 */
[----:B0-----:R-:W-:Y:S02]  /*1c80*/  R2UR UR9, R3 ;  /* 0x00000000030972ca */ /* 0x001fe400000e0000 */
[----:B------:R-:W-:-:S02]  /*1c90*/  R2UR UR8, R2 ;  /* 0x00000000020872ca */ /* 0x000fc400000e0000 */
[----:B-1----:R-:W-:Y:S02]  /*1ca0*/  R2UR UR11, R5 ;  /* 0x00000000050b72ca */ /* 0x002fe400000e0000 */
[----:B------:R-:W-:-:S07]  /*1cb0*/  R2UR UR10, R4 ;  /* 0x00000000040a72ca */ /* 0x000fce00000e0000 */
[----:B------:R-:W-:Y:S02]  /*1cc0*/  USHF.R.U32.HI UR6, URZ, 0x14, UR9 ;  /* 0x00000014ff067899 */ /* 0x000fe40008011609 */
[----:B------:R-:W-:Y:S01]  /*1cd0*/  IMAD.U32 R3, RZ, RZ, UR9 ;  /* 0x00000009ff037e24 */ /* 0x000fe2000f8e00ff */
[----:B------:R-:W-:Y:S01]  /*1ce0*/  UISETP.GE.AND UP2, UPT, UR9, URZ, UPT ;  /* 0x000000ff0900728c */ /* 0x000fe2000bf46270 */
[----:B------:R-:W-:Y:S01]  /*1cf0*/  IMAD.U32 R2, RZ, RZ, UR8 ;  /* 0x00000008ff027e24 */ /* 0x000fe2000f8e00ff */
[----:B------:R-:W-:Y:S02]  /*1d00*/  ULOP3.LUT UR6, UR6, 0x7ff, URZ, 0xc0, !UPT ;  /* 0x000007ff06067892 */ /* 0x000fe4000f8ec0ff */
[----:B------:R-:W-:Y:S02]  /*1d10*/  USEL UR23, URZ, 0x7ff00000, !UP2 ;  /* 0x7ff00000ff177887 */ /* 0x000fe4000d000000 */
[----:B------:R-:W-:Y:S02]  /*1d20*/  USHF.R.U32.HI UR13, URZ, 0x14, UR11 ;  /* 0x00000014ff0d7899 */ /* 0x000fe4000801160b */
[----:B------:R-:W-:Y:S01]  /*1d30*/  IMAD.U32 R5, RZ, RZ, UR11 ;  /* 0x0000000bff057e24 */ /* 0x000fe2000f8e00ff */
[----:B------:R-:W-:Y:S01]  /*1d40*/  UIADD3 UR6, UPT, UPT, UR6, -0x3f4, URZ ;  /* 0xfffffc0c06067890 */ /* 0x000fe2000fffe0ff */
[----:B------:R-:W-:Y:S01]  /*1d50*/  IMAD.U32 R4, RZ, RZ, UR10 ;  /* 0x0000000aff047e24 */ /* 0x000fe2000f8e00ff */
[----:B------:R-:W-:-:S02]  /*1d60*/  ULOP3.LUT UR13, UR13, 0x7ff, URZ, 0xc0, !UPT ;  /* 0x000007ff0d0d7892 */ /* 0x000fc4000f8ec0ff */
[----:B------:R-:W-:Y:S02]  /*1d70*/  USHF.L.U64.HI UR20, UR8, UR6, UR9 ;  /* 0x0000000608147299 */ /* 0x000fe40008010209 */
[----:B------:R-:W-:Y:S02]  /*1d80*/  UIADD3 UR14, UPT, UPT, UR13, -0x3f4, URZ ;  /* 0xfffffc0c0d0e7890 */ /* 0x000fe4000fffe0ff */
[----:B------:R-:W-:Y:S02]  /*1d90*/  USHF.L.U32 UR13, UR8, UR6, URZ ;  /* 0x00000006080d7299 */ /* 0x000fe400080006ff */
[----:B------:R-:W-:Y:S02]  /*1da0*/  USHF.L.U64.HI UR21, UR10, UR14, UR11 ;  /* 0x0000000e0a157299 */ /* 0x000fe4000801020b */
[----:B------:R-:W-:Y:S01]  /*1db0*/  USHF.L.U32 UR14, UR10, UR14, URZ ;  /* 0x0000000e0a0e7299 */ /* 0x000fe200080006ff */
[----:B------:R-:W0:Y:S03]  /*1dc0*/  LDCU UR6, c[0x0][0x3bc] ;  /* 0x00007780ff0677ac */ /* 0x000e260008000800 */
[----:B------:R-:W-:-:S02]  /*1dd0*/  UISETP.NE.U32.AND UP1, UPT, UR14, URZ, UPT ;  /* 0x000000ff0e00728c */ /* 0x000fc4000bf25070 */
[----:B------:R-:W-:Y:S02]  /*1de0*/  UISETP.NE.U32.AND UP0, UPT, UR13, URZ, UPT ;  /* 0x000000ff0d00728c */ /* 0x000fe4000bf05070 */
[----:B------:R-:W-:Y:S02]  /*1df0*/  UISETP.NE.AND.EX UP1, UPT, UR21, -0x80000000, UPT, UP1 ;  /* 0x800000001500788c */ /* 0x000fe4000bf25310 */
[----:B------:R-:W-:Y:S02]  /*1e00*/  UISETP.NE.AND.EX UP0, UPT, UR20, -0x80000000, UPT, UP0 ;  /* 0x800000001400788c */ /* 0x000fe4000bf05300 */
[----:B------:R-:W-:Y:S02]  /*1e10*/  ULOP3.LUT UR22, UR9, 0x7fffffff, URZ, 0xc0, !UPT ;  /* 0x7fffffff09167892 */ /* 0x000fe4000f8ec0ff */
[----:B------:R-:W-:Y:S01]  /*1e20*/  PLOP3.LUT P1, PT, PT, PT, UP1, 0x80, 0x8 ;  /* 0x000000000008781c */ /* 0x000fe20003f2f018 */
[----:B------:R-:W-:Y:S01]  /*1e30*/  UISETP.GE.AND UP1, UPT, UR11, URZ, UPT ;  /* 0x000000ff0b00728c */ /* 0x000fe2000bf26270 */
[----:B------:R-:W-:Y:S01]  /*1e40*/  PLOP3.LUT P0, PT, PT, PT, UP0, 0x40, 0x4 ;  /* 0x000000000004781c */ /* 0x000fe20003f0e808 */
[----:B------:R-:W-:-:S02]  /*1e50*/  ULOP3.LUT UR25, UR11, 0x7fffffff, URZ, 0xc0, !UPT ;  /* 0x7fffffff0b197892 */ /* 0x000fc4000f8ec0ff */
[----:B------:R-:W-:Y:S02]  /*1e60*/  USEL UR24, URZ, 0x7ff00000, !UP1 ;  /* 0x7ff00000ff187887 */ /* 0x000fe4000c800000 */
[----:B0-----:R-:W-:Y:S02]  /*1e70*/  UISETP.NE.AND UP1, UPT, UR6, 0x1, UPT ;  /* 0x000000010600788c */ /* 0x001fe4000bf25270 */
[----:B------:R-:W-:Y:S02]  /*1e80*/  UIADD3 UR26, UPT, UPT, UR23, -0x80000000, URZ ;  /* 0x80000000171a7890 */ /* 0x000fe4000fffe0ff */
[----:B------:R-:W-:Y:S02]  /*1e90*/  UIADD3 UR27, UPT, UPT, UR24, -0x80000000, URZ ;  /* 0x80000000181b7890 */ /* 0x000fe4000fffe0ff */
[----:B------:R-:W-:Y:S02]  /*1ea0*/  DSETP.NEU.AND P1, PT, |R4|, 0.5, !P1 ;  /* 0x3fe000000400742a */ /* 0x000fe40004f2d200 */
[----:B------:R-:W-:Y:S01]  /*1eb0*/  DSETP.NEU.AND P0, PT, |R2|, 0.5, P0 ;  /* 0x3fe000000200742a */ /* 0x000fe2000070d200 */
[----:B------:R-:W-:-:S02]  /*1ec0*/  VIADD R2, R0, 0xffffffff ;  /* 0xffffffff00027836 */ /* 0x000fc40000000000 */
[----:B------:R-:W-:Y:S01]  /*1ed0*/  IMAD.MOV.U32 R3, RZ, RZ, RZ ;  /* 0x000000ffff037224 */ /* 0x000fe200078e00ff */
[----:B------:R-:W-:Y:S10]  /*1ee0*/  BRA.U !UP1, `(.L_x_37) ;  /* 0x0000001109047547 */ /* 0x000ff4000b800000 */
[----:B------:R-:W-:-:S07]  /*1ef0*/  IMAD.MOV.U32 R3, RZ, RZ, RZ ;  /* 0x000000ffff037224 */ /* 0x000fce00078e00ff */
.L_x_54:
[----:B------:R-:W-:Y:S01]  /*1f00*/  IMAD.WIDE R6, R3, 0x4, R32 ;  /* 0x0000000403067825 */ /* 0x000fe200078e0220 */
[----:B--23--:R-:W2:Y:S01]  /*1f10*/  LDG.E R19, desc[UR18][R32.64] ;  /* 0x0000001220137981 */ /* 0x00cea2000c1e1900 */
[----:B------:R-:W2:Y:S03]  /*1f20*/  LDC.64 R16, c[0x0][0x388] ;  /* 0x0000e200ff107b82 */ /* 0x000ea60000000a00 */
[----:B0-----:R-:W3:Y:S01]  /*1f30*/  LDG.E R4, desc[UR18][R6.64] ;  /* 0x0000001206047981 */ /* 0x001ee2000c1e1900 */
[----:B--2---:R-:W-:-:S04]  /*1f40*/  IMAD.WIDE R18, R19, 0x8, R16 ;  /* 0x0000000813127825 */ /* 0x004fc800078e0210 */
[----:B---3--:R-:W-:Y:S02]  /*1f50*/  IMAD.WIDE R16, R4, 0x8, R16 ;  /* 0x0000000804107825 */ /* 0x008fe400078e0210 */
[----:B------:R-:W2:Y:S04]  /*1f60*/  LDG.E.64 R18, desc[UR18][R18.64] ;  /* 0x0000001212127981 */ /* 0x000ea8000c1e1b00 */
[----:B------:R-:W2:Y:S01]  /*1f70*/  LDG.E.64 R16, desc[UR18][R16.64] ;  /* 0x0000001210107981 */ /* 0x000ea2000c1e1b00 */
[----:B------:R-:W-:Y:S01]  /*1f80*/  BSSY.RECONVERGENT B0, `(.L_x_38) ;  /* 0x0000007000007945 */ /* 0x000fe20003800200 */
[----:B------:R-:W-:Y:S01]  /*1f90*/  MOV R38, 0x1ff0 ;  /* 0x00001ff000267802 */ /* 0x000fe20000000f00 */
[----:B------:R-:W-:Y:S01]  /*1fa0*/  UMOV UR6, UR8 ;  /* 0x0000000800067c82 */ /* 0x000fe20008000000 */
[----:B------:R-:W-:Y:S01]  /*1fb0*/  UMOV UR17, UR9 ;  /* 0x0000000900117c82 */ /* 0x000fe20008000000 */
[----:B--2---:R-:W-:-:S08]  /*1fc0*/  DADD R34, R16, -R18 ;  /* 0x0000000010227229 */ /* 0x004fd00000000812 */
[----:B------:R-:W-:-:S11]  /*1fd0*/  DADD R26, -RZ, |R34| ;  /* 0x00000000ff1a7229 */ /* 0x000fd60000000522 */
[----:B------:R-:W-:Y:S05]  /*1fe0*/  CALL.REL.NOINC `($_Z10genDMatrixiPdS_PiS_S_S_iii$__internal_accurate_pow) ;  /* 0x0000006400287944 */ /* 0x000fea0003c00000 */
[----:B------:R-:W-:Y:S05]  /*1ff0*/  BSYNC.RECONVERGENT B0 ;  /* 0x0000000000007941 */ /* 0x000fea0003800200 */
.L_x_38:
[C---:B------:R-:W-:Y:S01]  /*2000*/  DADD R18, R34.reuse, UR8 ;  /* 0x0000000822127e29 */ /* 0x040fe20008000000 */
[----:B------:R-:W-:Y:S01]  /*2010*/  PLOP3.LUT P4, PT, PT, PT, UP0, 0x40, 0x4 ;  /* 0x000000000004781c */ /* 0x000fe20003f8e808 */
[----:B------:R-:W-:Y:S01]  /*2020*/  DADD R20, -RZ, -R16 ;  /* 0x00000000ff147229 */ /* 0x000fe20000000910 */
[----:B------:R-:W-:Y:S01]  /*2030*/  PLOP3.LUT P6, PT, PT, PT, UP2, 0x80, 0x8 ;  /* 0x000000000008781c */ /* 0x000fe20003fcf028 */
[----:B------:R-:W-:Y:S01]  /*2040*/  DSETP.NEU.AND P3, PT, R34, RZ, PT ;  /* 0x000000ff2200722a */ /* 0x000fe20003f6d000 */
[----:B------:R-:W-:Y:S01]  /*2050*/  PLOP3.LUT P5, PT, PT, PT, UP0, 0x40, 0x4 ;  /* 0x000000000004781c */ /* 0x000fe20003fae808 */
[----:B------:R-:W-:Y:S01]  /*2060*/  BSSY.RECONVERGENT B0, `(.L_x_39) ;  /* 0x000001e000007945 */ /* 0x000fe20003800200 */
[C---:B------:R-:W-:Y:S02]  /*2070*/  SEL R5, R35.reuse, RZ, P0 ;  /* 0x000000ff23057207 */ /* 0x040fe40000000000 */
[----:B------:R-:W-:Y:S02]  /*2080*/  ISETP.GE.AND P2, PT, R35, RZ, PT ;  /* 0x000000ff2300720c */ /* 0x000fe40003f46270 */
[----:B------:R-:W-:-:S02]  /*2090*/  LOP3.LUT R18, R19, 0x7ff00000, RZ, 0xc0, !PT ;  /* 0x7ff0000013127812 */ /* 0x000fc400078ec0ff */
[-C--:B------:R-:W-:Y:S02]  /*20a0*/  FSEL R19, R20, R16.reuse, P4 ;  /* 0x0000001014137208 */ /* 0x080fe40002000000 */
[----:B------:R-:W-:Y:S02]  /*20b0*/  ISETP.NE.AND P4, PT, R18, 0x7ff00000, PT ;  /* 0x7ff000001200780c */ /* 0x000fe40003f85270 */
[-C--:B------:R-:W-:Y:S02]  /*20c0*/  FSEL R20, R21, R17.reuse, P5 ;  /* 0x0000001115147208 */ /* 0x080fe40002800000 */
[----:B------:R-:W-:Y:S02]  /*20d0*/  @!P6 LOP3.LUT R5, R5, 0x7ff00000, RZ, 0xfc, !PT ;  /* 0x7ff000000505e812 */ /* 0x000fe400078efcff */
[----:B------:R-:W-:Y:S02]  /*20e0*/  @P3 FSEL R5, R20, R17, !P2 ;  /* 0x0000001114053208 */ /* 0x000fe40005000000 */
[----:B------:R-:W-:-:S02]  /*20f0*/  FSEL R16, R19, R16, !P2 ;  /* 0x0000001013107208 */ /* 0x000fc40005000000 */
[----:B------:R-:W-:Y:S01]  /*2100*/  PLOP3.LUT P5, PT, PT, PT, UP0, 0x40, 0x4 ;  /* 0x000000000004781c */ /* 0x000fe20003fae808 */
[----:B------:R-:W-:Y:S01]  /*2110*/  IMAD.MOV.U32 R17, RZ, RZ, R5 ;  /* 0x000000ffff117224 */ /* 0x000fe200078e0005 */
[----:B------:R-:W-:Y:S02]  /*2120*/  SEL R18, RZ, 0xffffffff, !P0 ;  /* 0xffffffffff127807 */ /* 0x000fe40004000000 */
[----:B------:R-:W-:Y:S02]  /*2130*/  FSEL R16, R16, RZ, P3 ;  /* 0x000000ff10107208 */ /* 0x000fe40001800000 */
[----:B------:R-:W-:Y:S01]  /*2140*/  @P3 SEL R18, RZ, 0xffffffff, !P5 ;  /* 0xffffffffff123807 */ /* 0x000fe20006800000 */
[----:B------:R-:W-:Y:S06]  /*2150*/  @P4 BRA `(.L_x_40) ;  /* 0x0000000000384947 */ /* 0x000fec0003800000 */
[----:B------:R-:W-:-:S14]  /*2160*/  DSETP.NAN.AND P3, PT, R34, R34, PT ;  /* 0x000000222200722a */ /* 0x000fdc0003f68000 */
[----:B------:R-:W-:Y:S05]  /*2170*/  @P3 BRA `(.L_x_41) ;  /* 0x00000000002c3947 */ /* 0x000fea0003800000 */
[----:B------:R-:W-:-:S14]  /*2180*/  DSETP.NEU.AND P3, PT, |R34|, +INF , PT ;  /* 0x7ff000002200742a */ /* 0x000fdc0003f6d200 */
[----:B------:R-:W-:Y:S05]  /*2190*/  @P3 BRA `(.L_x_40) ;  /* 0x0000000000283947 */ /* 0x000fea0003800000 */
[----:B------:R-:W-:Y:S01]  /*21a0*/  UISETP.NE.AND UP1, UPT, UR22, 0x3fe00000, UPT ;  /* 0x3fe000001600788c */ /* 0x000fe2000bf25270 */
[----:B------:R-:W-:-:S03]  /*21b0*/  LOP3.LUT R18, R18, 0x1, RZ, 0xc0, !PT ;  /* 0x0000000112127812 */ /* 0x000fc600078ec0ff */
[----:B------:R-:W-:Y:S01]  /*21c0*/  USEL UR6, UR26, UR23, UP1 ;  /* 0x000000171a067287 */ /* 0x000fe20008800000 */
[----:B------:R-:W-:-:S05]  /*21d0*/  ISETP.NE.U32.AND P3, PT, R18, 0x1, PT ;  /* 0x000000011200780c */ /* 0x000fca0003f65070 */
[----:B------:R-:W-:-:S05]  /*21e0*/  IMAD.U32 R16, RZ, RZ, UR6 ;  /* 0x00000006ff107e24 */ /* 0x000fca000f8e00ff */
[----:B------:R-:W-:-:S04]  /*21f0*/  SEL R16, R16, UR23, !P3 ;  /* 0x0000001710107c07 */ /* 0x000fc8000d800000 */
[----:B------:R-:W-:Y:S01]  /*2200*/  SEL R17, R16, UR23, !P2 ;  /* 0x0000001710117c07 */ /* 0x000fe2000d000000 */
[----:B------:R-:W-:Y:S01]  /*2210*/  IMAD.MOV.U32 R16, RZ, RZ, RZ ;  /* 0x000000ffff107224 */ /* 0x000fe200078e00ff */
[----:B------:R-:W-:Y:S06]  /*2220*/  BRA `(.L_x_40) ;  /* 0x0000000000047947 */ /* 0x000fec0003800000 */
.L_x_41:
[----:B------:R-:W-:-:S11]  /*2230*/  DADD R16, R34, UR8 ;  /* 0x0000000822107e29 */ /* 0x000fd60008000000 */
.L_x_40:
[----:B------:R-:W-:Y:S05]  /*2240*/  BSYNC.RECONVERGENT B0 ;  /* 0x0000000000007941 */ /* 0x000fea0003800200 */
.L_x_39:
[----:B------:R-:W2:Y:S01]  /*2250*/  LDG.E R5, desc[UR18][R8.64] ;  /* 0x0000001208057981 */ /* 0x000ea2000c1e1900 */
[----:B------:R-:W0:Y:S02]  /*2260*/  LDC.64 R20, c[0x0][0x390] ;  /* 0x0000e400ff147b82 */ /* 0x000e240000000a00 */
[----:B0-----:R-:W-:-:S04]  /*2270*/  IMAD.WIDE R18, R4, 0x8, R20 ;  /* 0x0000000804127825 */ /* 0x001fc800078e0214 */
[----:B--2---:R-:W-:Y:S02]  /*2280*/  IMAD.WIDE R20, R5, 0x8, R20 ;  /* 0x0000000805147825 */ /* 0x004fe400078e0214 */
[----:B------:R-:W2:Y:S04]  /*2290*/  LDG.E.64 R4, desc[UR18][R18.64] ;  /* 0x0000001212047981 */ /* 0x000ea8000c1e1b00 */
[----:B------:R-:W2:Y:S01]  /*22a0*/  LDG.E.64 R20, desc[UR18][R20.64] ;  /* 0x0000001214147981 */ /* 0x000ea2000c1e1b00 */
[----:B------:R-:W-:Y:S01]  /*22b0*/  ISETP.NE.AND P2, PT, RZ, UR4, PT ;  /* 0x00000004ff007c0c */ /* 0x000fe2000bf45270 */
[----:B------:R-:W-:Y:S01]  /*22c0*/  DSETP.NEU.AND P3, PT, R34, 1, PT ;  /* 0x3ff000002200742a */ /* 0x000fe20003f6d000 */
[----:B------:R-:W-:Y:S01]  /*22d0*/  BSSY.RECONVERGENT B0, `(.L_x_42) ;  /* 0x000000e000007945 */ /* 0x000fe20003800200 */
[----:B------:R-:W-:Y:S01]  /*22e0*/  UISETP.NE.U32.AND UP1, UPT, UR14, URZ, UPT ;  /* 0x000000ff0e00728c */ /* 0x000fe2000bf25070 */
[----:B------:R-:W-:Y:S01]  /*22f0*/  FSEL R34, R16, RZ, P2 ;  /* 0x000000ff10227208 */ /* 0x000fe20001000000 */
[----:B------:R-:W-:Y:S01]  /*2300*/  UMOV UR6, UR10 ;  /* 0x0000000a00067c82 */ /* 0x000fe20008000000 */
[----:B------:R-:W-:Y:S01]  /*2310*/  FSEL R16, R17, 1.875, P2 ;  /* 0x3ff0000011107808 */ /* 0x000fe20001000000 */
[----:B------:R-:W-:Y:S01]  /*2320*/  UISETP.NE.AND.EX UP1, UPT, UR21, -0x80000000, UPT, UP1 ;  /* 0x800000001500788c */ /* 0x000fe2000bf25310 */
[----:B------:R-:W-:Y:S01]  /*2330*/  ISETP.LE.AND P4, PT, RZ, UR11, PT ;  /* 0x0000000bff007c0c */ /* 0x000fe2000bf83270 */
[----:B------:R-:W-:Y:S01]  /*2340*/  UMOV UR17, UR11 ;  /* 0x0000000b00117c82 */ /* 0x000fe20008000000 */
[----:B------:R-:W-:-:S02]  /*2350*/  FSEL R34, R34, RZ, P3 ;  /* 0x000000ff22227208 */ /* 0x000fc40001800000 */
[----:B------:R-:W-:Y:S02]  /*2360*/  FSEL R35, R16, 1.875, P3 ;  /* 0x3ff0000010237808 */ /* 0x000fe40001800000 */
[----:B------:R-:W-:Y:S01]  /*2370*/  MOV R38, 0x23b0 ;  /* 0x000023b000267802 */ /* 0x000fe20000000f00 */
[----:B--2---:R-:W-:-:S08]  /*2380*/  DADD R4, R4, -R20 ;  /* 0x0000000004047229 */ /* 0x004fd00000000814 */
[----:B------:R-:W-:-:S11]  /*2390*/  DADD R26, -RZ, |R4| ;  /* 0x00000000ff1a7229 */ /* 0x000fd60000000504 */
[----:B------:R-:W-:Y:S05]  /*23a0*/  CALL.REL.NOINC `($_Z10genDMatrixiPdS_PiS_S_S_iii$__internal_accurate_pow) ;  /* 0x0000006000387944 */ /* 0x000fea0003c00000 */
[----:B------:R-:W-:Y:S05]  /*23b0*/  BSYNC.RECONVERGENT B0 ;  /* 0x0000000000007941 */ /* 0x000fea0003800200 */
.L_x_42:
[C---:B------:R-:W-:Y:S01]  /*23c0*/  DADD R18, R4.reuse, UR10 ;  /* 0x0000000a04127e29 */ /* 0x040fe20008000000 */
[----:B------:R-:W-:Y:S01]  /*23d0*/  PLOP3.LUT P5, PT, PT, PT, UP1, 0x40, 0x4 ;  /* 0x000000000004781c */ /* 0x000fe20003fae818 */
[----:B------:R-:W-:Y:S01]  /*23e0*/  DADD R20, -RZ, -R16 ;  /* 0x00000000ff147229 */ /* 0x000fe20000000910 */
[----:B------:R-:W-:Y:S01]  /*23f0*/  PLOP3.LUT P6, PT, PT, PT, UP1, 0x40, 0x4 ;  /* 0x000000000004781c */ /* 0x000fe20003fce818 */
[----:B------:R-:W-:Y:S01]  /*2400*/  DSETP.NEU.AND P3, PT, R4, RZ, PT ;  /* 0x000000ff0400722a */ /* 0x000fe20003f6d000 */
[----:B------:R-:W-:Y:S01]  /*2410*/  ISETP.GE.AND P2, PT, R5, RZ, PT ;  /* 0x000000ff0500720c */ /* 0x000fe20003f46270 */
[----:B------:R-:W-:Y:S04]  /*2420*/  BSSY.RECONVERGENT B0, `(.L_x_43) ;  /* 0x000001d000007945 */ /* 0x000fe80003800200 */
[----:B------:R-:W-:-:S02]  /*2430*/  LOP3.LUT R18, R19, 0x7ff00000, RZ, 0xc0, !PT ;  /* 0x7ff0000013127812 */ /* 0x000fc400078ec0ff */
[----:B------:R-:W-:Y:S02]  /*2440*/  SEL R19, R5, RZ, P1 ;  /* 0x000000ff05137207 */ /* 0x000fe40000800000 */
[-C--:B------:R-:W-:Y:S02]  /*2450*/  FSEL R23, R20, R16.reuse, P5 ;  /* 0x0000001014177208 */ /* 0x080fe40002800000 */
[----:B------:R-:W-:Y:S02]  /*2460*/  @!P4 LOP3.LUT R19, R19, 0x7ff00000, RZ, 0xfc, !PT ;  /* 0x7ff000001313c812 */ /* 0x000fe400078efcff */
[----:B------:R-:W-:Y:S02]  /*2470*/  ISETP.NE.AND P4, PT, R18, 0x7ff00000, PT ;  /* 0x7ff000001200780c */ /* 0x000fe40003f85270 */
[----:B------:R-:W-:Y:S02]  /*2480*/  FSEL R20, R21, R17, P6 ;  /* 0x0000001115147208 */ /* 0x000fe40003000000 */
[----:B------:R-:W-:-:S02]  /*2490*/  FSEL R16, R23, R16, !P2 ;  /* 0x0000001017107208 */ /* 0x000fc40005000000 */
[----:B------:R-:W-:Y:S02]  /*24a0*/  @P3 FSEL R19, R20, R17, !P2 ;  /* 0x0000001114133208 */ /* 0x000fe40005000000 */
[----:B------:R-:W-:Y:S02]  /*24b0*/  PLOP3.LUT P5, PT, PT, PT, UP1, 0x40, 0x4 ;  /* 0x000000000004781c */ /* 0x000fe40003fae818 */
[----:B------:R-:W-:Y:S01]  /*24c0*/  SEL R18, RZ, 0xffffffff, !P1 ;  /* 0xffffffffff127807 */ /* 0x000fe20004800000 */
[----:B------:R-:W-:Y:S01]  /*24d0*/  IMAD.MOV.U32 R17, RZ, RZ, R19 ;  /* 0x000000ffff117224 */ /* 0x000fe200078e0013 */
        /* <DEDUP_REMOVED lines=16> */
.L_x_45:
[----:B------:R-:W-:-:S11]  /*25e0*/  DADD R16, R4, UR10 ;  /* 0x0000000a04107e29 */ /* 0x000fd60008000000 */
.L_x_44:
[----:B------:R-:W-:Y:S05]  /*25f0*/  BSYNC.RECONVERGENT B0 ;  /* 0x0000000000007941 */ /* 0x000fea0003800200 */
.L_x_43:
[----:B------:R-:W-:Y:S01]  /*2600*/  ISETP.NE.AND P2, PT, RZ, UR7, PT ;  /* 0x00000007ff007c0c */ /* 0x000fe2000bf45270 */
[----:B------:R-:W-:Y:S01]  /*2610*/  DSETP.NEU.AND P3, PT, R4, 1, PT ;  /* 0x3ff000000400742a */ /* 0x000fe20003f6d000 */
[----:B------:R-:W0:Y:S01]  /*2620*/  LDC.64 R20, c[0x0][0x388] ;  /* 0x0000e200ff147b82 */ /* 0x000e220000000a00 */
[----:B------:R-:W-:Y:S01]  /*2630*/  IMAD R5, R36, R3, RZ ;  /* 0x0000000324057224 */ /* 0x000fe200078e02ff */
[----:B------:R-:W-:Y:S02]  /*2640*/  FSEL R16, R16, RZ, P2 ;  /* 0x000000ff10107208 */ /* 0x000fe40001000000 */
[----:B------:R-:W-:Y:S02]  /*2650*/  FSEL R17, R17, 1.875, P2 ;  /* 0x3ff0000011117808 */ /* 0x000fe40001000000 */
[----:B------:R-:W-:Y:S02]  /*2660*/  SHF.R.S32.HI R4, RZ, 0x1f, R0 ;  /* 0x0000001fff047819 */ /* 0x000fe40000011400 */
[----:B------:R-:W-:-:S02]  /*2670*/  IADD3 R19, P2, PT, R5, R0, RZ ;  /* 0x0000000005137210 */ /* 0x000fc40007f5e0ff */
[----:B------:R-:W-:Y:S02]  /*2680*/  FSEL R16, R16, RZ, P3 ;  /* 0x000000ff10107208 */ /* 0x000fe40001800000 */
[----:B------:R-:W-:Y:S02]  /*2690*/  FSEL R17, R17, 1.875, P3 ;  /* 0x3ff0000011117808 */ /* 0x000fe40001800000 */
[----:B------:R-:W-:Y:S02]  /*26a0*/  LEA.HI.X.SX32 R18, R5, R4, 0x1, P2 ;  /* 0x0000000405127211 */ /* 0x000fe400010f0eff */
[C---:B------:R-:W-:Y:S02]  /*26b0*/  LEA R22, P2, R19.reuse, R12, 0x3 ;  /* 0x0000000c13167211 */ /* 0x040fe400078418ff */
[----:B------:R-:W-:Y:S02]  /*26c0*/  DMUL R16, R34, R16 ;  /* 0x0000001022107228 */ /* 0x000fe40000000000 */
[----:B------:R-:W-:-:S05]  /*26d0*/  LEA.HI.X R23, R19, R13, R18, 0x3, P2 ;  /* 0x0000000d13177211 */ /* 0x000fca00010f1c12 */
[----:B------:R1:W-:Y:S04]  /*26e0*/  STG.E.64 desc[UR18][R22.64+-0x8], R16 ;  /* 0xfffff81016007986 */ /* 0x0003e8000c101b12 */
[----:B------:R-:W0:Y:S04]  /*26f0*/  LDG.E R6, desc[UR18][R6.64+0x4] ;  /* 0x0000041206067981 */ /* 0x000e28000c1e1900 */
[----:B------:R-:W2:Y:S01]  /*2700*/  LDG.E R25, desc[UR18][R32.64] ;  /* 0x0000001220197981 */ /* 0x000ea2000c1e1900 */
[----:B0-----:R-:W-:-:S04]  /*2710*/  IMAD.WIDE R18, R6, 0x8, R20 ;  /* 0x0000000806127825 */ /* 0x001fc800078e0214 */
[----:B--2---:R-:W-:Y:S02]  /*2720*/  IMAD.WIDE R20, R25, 0x8, R20 ;  /* 0x0000000819147825 */ /* 0x004fe400078e0214 */
[----:B------:R-:W2:Y:S04]  /*2730*/  LDG.E.64 R18, desc[UR18][R18.64] ;  /* 0x0000001212127981 */ /* 0x000ea8000c1e1b00 */
[----:B------:R-:W2:Y:S01]  /*2740*/  LDG.E.64 R20, desc[UR18][R20.64] ;  /* 0x0000001214147981 */ /* 0x000ea2000c1e1b00 */
[----:B------:R-:W-:Y:S01]  /*2750*/  BSSY.RECONVERGENT B0, `(.L_x_46) ;  /* 0x000000a000007945 */ /* 0x000fe20003800200 */
[----:B------:R-:W-:Y:S01]  /*2760*/  UISETP.NE.U32.AND UP1, UPT, UR13, URZ, UPT ;  /* 0x000000ff0d00728c */ /* 0x000fe2000bf25070 */
[----:B------:R-:W-:Y:S01]  /*2770*/  ISETP.LE.AND P4, PT, RZ, UR9, PT ;  /* 0x00000009ff007c0c */ /* 0x000fe2000bf83270 */
[----:B------:R-:W-:Y:S01]  /*2780*/  UMOV UR6, UR8 ;  /* 0x0000000800067c82 */ /* 0x000fe20008000000 */
[----:B------:R-:W-:Y:S01]  /*2790*/  MOV R38, 0x27f0 ;  /* 0x000027f000267802 */ /* 0x000fe20000000f00 */
[----:B------:R-:W-:Y:S01]  /*27a0*/  UISETP.NE.AND.EX UP1, UPT, UR20, -0x80000000, UPT, UP1 ;  /* 0x800000001400788c */ /* 0x000fe2000bf25310 */
[----:B------:R-:W-:Y:S01]  /*27b0*/  UMOV UR17, UR9 ;  /* 0x0000000900117c82 */ /* 0x000fe20008000000 */
[----:B--2---:R-:W-:-:S08]  /*27c0*/  DADD R34, R18, -R20 ;  /* 0x0000000012227229 */ /* 0x004fd00000000814 */
[----:B-1----:R-:W-:-:S11]  /*27d0*/  DADD R26, -RZ, |R34| ;  /* 0x00000000ff1a7229 */ /* 0x002fd60000000522 */
[----:B------:R-:W-:Y:S05]  /*27e0*/  CALL.REL.NOINC `($_Z10genDMatrixiPdS_PiS_S_S_iii$__internal_accurate_pow) ;  /* 0x0000005c00287944 */ /* 0x000fea0003c00000 */
[----:B------:R-:W-:Y:S05]  /*27f0*/  BSYNC.RECONVERGENT B0 ;  /* 0x0000000000007941 */ /* 0x000fea0003800200 */
.L_x_46:
[C---:B------:R-:W-:Y:S01]  /*2800*/  DADD R20, R34.reuse, UR8 ;  /* 0x0000000822147e29 */ /* 0x040fe20008000000 */
[----:B------:R-:W-:Y:S01]  /*2810*/  SEL R7, R35, RZ, P0 ;  /* 0x000000ff23077207 */ /* 0x000fe20000000000 */
[----:B------:R-:W-:Y:S01]  /*2820*/  DADD R18, -RZ, -R16 ;  /* 0x00000000ff127229 */ /* 0x000fe20000000910 */
[----:B------:R-:W-:Y:S01]  /*2830*/  PLOP3.LUT P5, PT, PT, PT, UP1, 0x40, 0x4 ;  /* 0x000000000004781c */ /* 0x000fe20003fae818 */
[----:B------:R-:W-:Y:S01]  /*2840*/  DSETP.NEU.AND P3, PT, R34, RZ, PT ;  /* 0x000000ff2200722a */ /* 0x000fe20003f6d000 */
[----:B------:R-:W-:Y:S01]  /*2850*/  @!P4 LOP3.LUT R7, R7, 0x7ff00000, RZ, 0xfc, !PT ;  /* 0x7ff000000707c812 */ /* 0x000fe200078efcff */
[----:B------:R-:W-:Y:S01]  /*2860*/  BSSY.RECONVERGENT B0, `(.L_x_47) ;  /* 0x000001d000007945 */ /* 0x000fe20003800200 */
[----:B------:R-:W-:Y:S02]  /*2870*/  PLOP3.LUT P6, PT, PT, PT, UP1, 0x40, 0x4 ;  /* 0x000000000004781c */ /* 0x000fe40003fce818 */
[----:B------:R-:W-:Y:S02]  /*2880*/  ISETP.GE.AND P2, PT, R35, RZ, PT ;  /* 0x000000ff2300720c */ /* 0x000fe40003f46270 */
[----:B------:R-:W-:-:S02]  /*2890*/  LOP3.LUT R20, R21, 0x7ff00000, RZ, 0xc0, !PT ;  /* 0x7ff0000015147812 */ /* 0x000fc400078ec0ff */
[-C--:B------:R-:W-:Y:S02]  /*28a0*/  FSEL R21, R18, R16.reuse, P5 ;  /* 0x0000001012157208 */ /* 0x080fe40002800000 */
[----:B------:R-:W-:Y:S02]  /*28b0*/  ISETP.NE.AND P4, PT, R20, 0x7ff00000, PT ;  /* 0x7ff000001400780c */ /* 0x000fe40003f85270 */
[-C--:B------:R-:W-:Y:S02]  /*28c0*/  FSEL R18, R19, R17.reuse, P6 ;  /* 0x0000001113127208 */ /* 0x080fe40003000000 */
[----:B------:R-:W-:Y:S02]  /*28d0*/  FSEL R16, R21, R16, !P2 ;  /* 0x0000001015107208 */ /* 0x000fe40005000000 */
[----:B------:R-:W-:Y:S02]  /*28e0*/  @P3 FSEL R7, R18, R17, !P2 ;  /* 0x0000001112073208 */ /* 0x000fe40005000000 */
[----:B------:R-:W-:-:S02]  /*28f0*/  PLOP3.LUT P5, PT, PT, PT, UP1, 0x40, 0x4 ;  /* 0x000000000004781c */ /* 0x000fc40003fae818 */
        /* <DEDUP_REMOVED lines=18> */
.L_x_49:
[----:B------:R-:W-:-:S11]  /*2a20*/  DADD R16, R34, UR8 ;  /* 0x0000000822107e29 */ /* 0x000fd60008000000 */
.L_x_48:
[----:B------:R-:W-:Y:S05]  /*2a30*/  BSYNC.RECONVERGENT B0 ;  /* 0x0000000000007941 */ /* 0x000fea0003800200 */
.L_x_47:
        /* <DEDUP_REMOVED lines=23> */
.L_x_50:
        /* <DEDUP_REMOVED lines=34> */
.L_x_53:
[----:B------:R-:W-:-:S11]  /*2dd0*/  DADD R16, R6, UR10 ;  /* 0x0000000a06107e29 */ /* 0x000fd60008000000 */
.L_x_52:
[----:B------:R-:W-:Y:S05]  /*2de0*/  BSYNC.RECONVERGENT B0 ;  /* 0x0000000000007941 */ /* 0x000fea0003800200 */
.L_x_51:
[----:B------:R-:W-:Y:S01]  /*2df0*/  ISETP.NE.AND P3, PT, RZ, UR7, PT ;  /* 0x00000007ff007c0c */ /* 0x000fe2000bf65270 */
[----:B------:R-:W-:Y:S01]  /*2e00*/  DSETP.NEU.AND P2, PT, R6, 1, PT ;  /* 0x3ff000000600742a */ /* 0x000fe20003f4d000 */
[----:B------:R-:W-:Y:S02]  /*2e10*/  IMAD.IADD R5, R36, 0x1, R5 ;  /* 0x0000000124057824 */ /* 0x000fe400078e0205 */
[----:B------:R-:W-:Y:S01]  /*2e20*/  FSEL R6, R16, RZ, P3 ;  /* 0x000000ff10067208 */ /* 0x000fe20001800000 */
[----:B------:R-:W-:Y:S01]  /*2e30*/  VIADD R3, R3, 0x2 ;  /* 0x0000000203037836 */ /* 0x000fe20000000000 */
[----:B------:R-:W-:Y:S02]  /*2e40*/  FSEL R16, R17, 1.875, P3 ;  /* 0x3ff0000011107808 */ /* 0x000fe40001800000 */
[----:B------:R-:W-:Y:S02]  /*2e50*/  IADD3 R17, P3, PT, R5, R0, RZ ;  /* 0x0000000005117210 */ /* 0x000fe40007f7e0ff */
[----:B------:R-:W-:-:S02]  /*2e60*/  FSEL R6, R6, RZ, P2 ;  /* 0x000000ff06067208 */ /* 0x000fc40001000000 */
[----:B------:R-:W-:Y:S02]  /*2e70*/  FSEL R7, R16, 1.875, P2 ;  /* 0x3ff0000010077808 */ /* 0x000fe40001000000 */
[----:B------:R-:W-:Y:S02]  /*2e80*/  LEA.HI.X.SX32 R5, R5, R4, 0x1, P3 ;  /* 0x0000000405057211 */ /* 0x000fe400018f0eff */
[C---:B------:R-:W-:Y:S02]  /*2e90*/  LEA R4, P2, R17.reuse, R12, 0x3 ;  /* 0x0000000c11047211 */ /* 0x040fe400078418ff */
[----:B------:R-:W-:Y:S02]  /*2ea0*/  DMUL R34, R34, R6 ;  /* 0x0000000622227228 */ /* 0x000fe40000000000 */
[----:B------:R-:W-:Y:S02]  /*2eb0*/  LEA.HI.X R5, R17, R13, R5, 0x3, P2 ;  /* 0x0000000d11057211 */ /* 0x000fe400010f1c05 */
[----:B------:R-:W-:-:S03]  /*2ec0*/  ISETP.NE.AND P2, PT, R3, UR5, PT ;  /* 0x0000000503007c0c */ /* 0x000fc6000bf45270 */
[----:B------:R0:W-:Y:S10]  /*2ed0*/  STG.E.64 desc[UR18][R4.64+-0x8], R34 ;  /* 0xfffff82204007986 */ /* 0x0001f4000c101b12 */
[----:B------:R-:W-:Y:S05]  /*2ee0*/  @P2 BRA `(.L_x_54) ;  /* 0xfffffff000042947 */ /* 0x000fea000383ffff */
[----:B------:R-:W-:-:S07]  /*2ef0*/  IMAD.U32 R3, RZ, RZ, UR5 ;  /* 0x00000005ff037e24 */ /* 0x000fce000f8e00ff */
.L_x_37:
[----:B------:R-:W1:Y:S02]  /*2f00*/  LDCU UR6, c[0x0][0x3bc] ;  /* 0x00007780ff0677ac */ /* 0x000e640008000800 */
[----:B-1----:R-:W-:-:S04]  /*2f10*/  ULOP3.LUT UR6, UR6, 0x1, URZ, 0xc0, !UPT ;  /* 0x0000000106067892 */ /* 0x002fc8000f8ec0ff */
[----:B------:R-:W-:-:S09]  /*2f20*/  UISETP.NE.U32.AND UP0, UPT, UR6, 0x1, UPT ;  /* 0x000000010600788c */ /* 0x000fd2000bf05070 */
[----:B------:R-:W-:Y:S05]  /*2f30*/  BRA.U UP0, `(.L_x_55) ;  /* 0x0000000900007547 */ /* 0x000fea000b800000 */
[----:B0-----:R-:W-:Y:S01]  /*2f40*/  IMAD.WIDE.U32 R4, R3, 0x4, R32 ;  /* 0x0000000403047825 */ /* 0x001fe200078e0020 */
[----:B--23--:R-:W2:Y:S01]  /*2f50*/  LDG.E R19, desc[UR18][R32.64] ;  /* 0x0000001220137981 */ /* 0x00cea2000c1e1900 */
[----:B------:R-:W2:Y:S04]  /*2f60*/  LDC.64 R16, c[0x0][0x388] ;  /* 0x0000e200ff107b82 */ /* 0x000ea80000000a00 */
[----:B------:R-:W3:Y:S01]  /*2f70*/  LDG.E R4, desc[UR18][R4.64] ;  /* 0x0000001204047981 */ /* 0x000ee2000c1e1900 */
[----:B--2---:R-:W-:-:S04]  /*2f80*/  IMAD.WIDE R18, R19, 0x8, R16 ;  /* 0x0000000813127825 */ /* 0x004fc800078e0210 */
[----:B---3--:R-:W-:Y:S02]  /*2f90*/  IMAD.WIDE R16, R4, 0x8, R16 ;  /* 0x0000000804107825 */ /* 0x008fe400078e0210 */
        /* <DEDUP_REMOVED lines=10> */
[----:B------:R-:W-:-:S11]  /*3040*/  DADD R26, -RZ, |R6| ;  /* 0x00000000ff1a7229 */ /* 0x000fd60000000506 */
[----:B------:R-:W-:Y:S05]  /*3050*/  CALL.REL.NOINC `($_Z10genDMatrixiPdS_PiS_S_S_iii$__internal_accurate_pow) ;  /* 0x00000054000c7944 */ /* 0x000fea0003c00000 */
[----:B------:R-:W-:Y:S05]  /*3060*/  BSYNC.RECONVERGENT B0 ;  /* 0x0000000000007941 */ /* 0x000fea0003800200 */
.L_x_56:
        /* <DEDUP_REMOVED lines=34> */
.L_x_59:
[----:B------:R-:W-:-:S11]  /*3290*/  DADD R16, R6, UR8 ;  /* 0x0000000806107e29 */ /* 0x000fd60008000000 */
.L_x_58:
[----:B------:R-:W-:Y:S05]  /*32a0*/  BSYNC.RECONVERGENT B0 ;  /* 0x0000000000007941 */ /* 0x000fea0003800200 */
.L_x_57:
        /* <DEDUP_REMOVED lines=23> */
.L_x_60:
        /* <DEDUP_REMOVED lines=34> */
.L_x_63:
[----:B------:R-:W-:-:S11]  /*3640*/  DADD R16, R4, UR10 ;  /* 0x0000000a04107e29 */ /* 0x000fd60008000000 */
.L_x_62:
[----:B------:R-:W-:Y:S05]  /*3650*/  BSYNC.RECONVERGENT B0 ;  /* 0x0000000000007941 */ /* 0x000fea0003800200 */
.L_x_61:
[----:B------:R-:W-:Y:S01]  /*3660*/  ISETP.NE.AND P1, PT, RZ, UR7, PT ;  /* 0x00000007ff007c0c */ /* 0x000fe2000bf25270 */
[----:B------:R-:W-:Y:S01]  /*3670*/  DSETP.NEU.AND P0, PT, R4, 1, PT ;  /* 0x3ff000000400742a */ /* 0x000fe20003f0d000 */
[----:B------:R-:W-:Y:S01]  /*3680*/  IMAD R3, R36, R3, RZ ;  /* 0x0000000324037224 */ /* 0x000fe200078e02ff */
[----:B------:R-:W-:Y:S02]  /*3690*/  SHF.R.S32.HI R18, RZ, 0x1f, R0 ;  /* 0x0000001fff127819 */ /* 0x000fe40000011400 */
[----:B------:R-:W-:Y:S02]  /*36a0*/  FSEL R4, R16, RZ, P1 ;  /* 0x000000ff10047208 */ /* 0x000fe40000800000 */
[----:B------:R-:W-:Y:S02]  /*36b0*/  FSEL R16, R17, 1.875, P1 ;  /* 0x3ff0000011107808 */ /* 0x000fe40000800000 */
[----:B------:R-:W-:Y:S02]  /*36c0*/  IADD3 R17, P1, PT, R3, R0, RZ ;  /* 0x0000000003117210 */ /* 0x000fe40007f3e0ff */
[----:B------:R-:W-:-:S02]  /*36d0*/  FSEL R4, R4, RZ, P0 ;  /* 0x000000ff04047208 */ /* 0x000fc40000000000 */
[----:B------:R-:W-:Y:S02]  /*36e0*/  FSEL R5, R16, 1.875, P0 ;  /* 0x3ff0000010057808 */ /* 0x000fe40000000000 */
[----:B------:R-:W-:Y:S02]  /*36f0*/  LEA.HI.X.SX32 R3, R3, R18, 0x1, P1 ;  /* 0x0000001203037211 */ /* 0x000fe400008f0eff */
[C---:B------:R-:W-:Y:S02]  /*3700*/  LEA R16, P0, R17.reuse, R12, 0x3 ;  /* 0x0000000c11107211 */ /* 0x040fe400078018ff */
[----:B------:R-:W-:Y:S02]  /*3710*/  DMUL R6, R6, R4 ;  /* 0x0000000406067228 */ /* 0x000fe40000000000 */
[----:B------:R-:W-:-:S05]  /*3720*/  LEA.HI.X R17, R17, R13, R3, 0x3, P0 ;  /* 0x0000000d11117211 */ /* 0x000fca00000f1c03 */
[----:B------:R1:W-:Y:S04]  /*3730*/  STG.E.64 desc[UR18][R16.64+-0x8], R6 ;  /* 0xfffff80610007986 */ /* 0x0003e8000c101b12 */
.L_x_55:
[----:B------:R-:W4:Y:S01]  /*3740*/  LDCU UR8, c[0x0][0x3bc] ;  /* 0x00007780ff0877ac */ /* 0x000f220008000800 */
[----:B------:R-:W-:Y:S01]  /*3750*/  IMAD.MOV.U32 R0, RZ, RZ, R2 ;  /* 0x000000ffff007224 */ /* 0x000fe200078e0002 */
[----:B------:R-:W-:Y:S02]  /*3760*/  UISETP.GE.AND UP0, UPT, UR7, 0x1, UPT ;  /* 0x000000010700788c */ /* 0x000fe4000bf06270 */
[----:B------:R-:W-:Y:S02]  /*3770*/  UIADD3 UR6, UPT, UPT, UR15, -0x1, URZ ;  /* 0xffffffff0f067890 */ /* 0x000fe4000fffe0ff */
[----:B------:R-:W-:Y:S02]  /*3780*/  UIADD3 UR4, UPT, UPT, UR4, 0x1, URZ ;  /* 0x0000000104047890 */ /* 0x000fe4000fffe0ff */
[----:B------:R-:W-:Y:S02]  /*3790*/  USEL UR15, UR6, UR15, !UP0 ;  /* 0x0000000f060f7287 */ /* 0x000fe4000c000000 */
[----:B------:R-:W-:-:S03]  /*37a0*/  USEL UR4, UR4, URZ, UP0 ;  /* 0x000000ff04047287 */ /* 0x000fc60008000000 */
[----:B------:R-:W-:Y:S01]  /*37b0*/  @UP0 UIADD3 UR6, UPT, UPT, UR7, -0x1, URZ ;  /* 0xffffffff07060890 */ /* 0x000fe2000fffe0ff */
[----:B----4-:R-:W-:-:S06]  /*37c0*/  ISETP.GT.AND P0, PT, R2, UR8, PT ;  /* 0x0000000802007c0c */ /* 0x010fcc000bf04270 */
[----:B------:R-:W-:-:S07]  /*37d0*/  UMOV UR7, UR6 ;  /* 0x0000000600077c82 */ /* 0x000fce0008000000 */
[----:B------:R-:W-:Y:S05]  /*37e0*/  @P0 BRA `(.L_x_64) ;  /* 0xffffffe4001c0947 */ /* 0x000fea000383ffff */
.L_x_36:
[----:B------:R-:W-:-:S04]  /*37f0*/  UISETP.GE.AND UP0, UPT, UR8, 0x1, UPT ;  /* 0x000000010800788c */ /* 0x000fc8000bf06270 */
[----:B------:R-:W-:-:S09]  /*3800*/  UISETP.LT.OR UP0, UPT, UR12, 0x2, !UP0 ;  /* 0x000000020c00788c */ /* 0x000fd2000c701670 */
[----:B------:R-:W-:Y:S05]  /*3810*/  BRA.U UP0, `(.L_x_65) ;  /* 0x00000011002c7547 */ /* 0x000fea000b800000 */
[----:B------:R-:W-:Y:S01]  /*3820*/  ULOP3.LUT UR7, UR8, 0xf, URZ, 0xc0, !UPT ;  /* 0x0000000f08077892 */ /* 0x000fe2000f8ec0ff */
[----:B------:R-:W-:Y:S01]  /*3830*/  IMAD.MOV.U32 R0, RZ, RZ, R36 ;  /* 0x000000ffff007224 */ /* 0x000fe200078e0024 */
[----:B------:R-:W-:Y:S02]  /*3840*/  ULOP3.LUT UR9, UR8, 0x7, URZ, 0xc0, !UPT ;  /* 0x0000000708097892 */ /* 0x000fe4000f8ec0ff */
[----:B------:R-:W-:Y:S02]  /*3850*/  UIADD3 UR4, UPT, UPT, UR7, -0x1, URZ ;  /* 0xffffffff07047890 */ /* 0x000fe4000fffe0ff */
[----:B------:R-:W-:Y:S02]  /*3860*/  UIADD3 UR10, UPT, UPT, UR9, -0x1, URZ ;  /* 0xffffffff090a7890 */ /* 0x000fe4000fffe0ff */
[----:B------:R-:W-:Y:S02]  /*3870*/  ULOP3.LUT UR5, UR8, 0x7ffffff0, URZ, 0xc0, !UPT ;  /* 0x7ffffff008057892 */ /* 0x000fe4000f8ec0ff */
[----:B------:R-:W-:-:S02]  /*3880*/  ULOP3.LUT UR6, UR8, 0x3, URZ, 0xc0, !UPT ;  /* 0x0000000308067892 */ /* 0x000fc4000f8ec0ff */
[----:B------:R-:W-:Y:S02]  /*3890*/  UISETP.GE.U32.AND UP0, UPT, UR4, 0x7, UPT ;  /* 0x000000070400788c */ /* 0x000fe4000bf06070 */
[----:B------:R-:W-:-:S11]  /*38a0*/  UISETP.GE.U32.AND UP1, UPT, UR10, 0x3, UPT ;  /* 0x000000030a00788c */ /* 0x000fd6000bf26070 */
.L_x_71:
[----:B----4-:R-:W4:Y:S01]  /*38b0*/  LDCU UR8, c[0x0][0x3bc] ;  /* 0x00007780ff0877ac */ /* 0x010f220008000800 */
[----:B01----:R-:W-:Y:S02]  /*38c0*/  VIADD R3, R0, 0xffffffff ;  /* 0xffffffff00037836 */ /* 0x003fe40000000000 */
[----:B0-----:R-:W-:Y:S01]  /*38d0*/  IMAD.MOV.U32 R4, RZ, RZ, R0 ;  /* 0x000000ffff047224 */ /* 0x001fe200078e0000 */
[----:B------:R-:W-:Y:S01]  /*38e0*/  UMOV UR4, URZ ;  /* 0x000000ff00047c82 */ /* 0x000fe20008000000 */
[----:B------:R-:W-:Y:S02]  /*38f0*/  IMAD R5, R36, R3, RZ ;  /* 0x0000000324057224 */ /* 0x000fe400078e02ff */
[----:B------:R-:W-:Y:S01]  /*3900*/  IMAD.MOV.U32 R0, RZ, RZ, R3 ;  /* 0x000000ffff007224 */ /* 0x000fe200078e0003 */
[----:B----4-:R-:W-:Y:S02]  /*3910*/  UISETP.GE.U32.AND UP2, UPT, UR8, 0x10, UPT ;  /* 0x000000100800788c */ /* 0x010fe4000bf46070 */
[----:B------:R-:W-:-:S07]  /*3920*/  ISETP.GT.AND P0, PT, R3, UR8, PT ;  /* 0x0000000803007c0c */ /* 0x000fce000bf04270 */
[----:B------:R-:W-:Y:S06]  /*3930*/  BRA.U !UP2, `(.L_x_66) ;  /* 0x000000050ae07547 */ /* 0x000fec000b800000 */
[----:B------:R-:W-:-:S05]  /*3940*/  UMOV UR4, URZ ;  /* 0x000000ff00047c82 */ /* 0x000fca0008000000 */
.L_x_67:
[----:B0-----:R-:W-:Y:S01]  /*3950*/  IMAD R3, R36, UR4, RZ ;  /* 0x0000000424037c24 */ /* 0x001fe2000f8e02ff */
[----:B-1----:R-:W-:-:S04]  /*3960*/  SHF.R.S32.HI R6, RZ, 0x1f, R4 ;  /* 0x0000001fff067819 */ /* 0x002fc80000011404 */
[----:B------:R-:W-:-:S04]  /*3970*/  IADD3 R7, P1, PT, R3, R4, RZ ;  /* 0x0000000403077210 */ /* 0x000fc80007f3e0ff */
[----:B------:R-:W-:Y:S02]  /*3980*/  LEA.HI.X.SX32 R2, R3, R6, 0x1, P1 ;  /* 0x0000000603027211 */ /* 0x000fe400008f0eff */
[----:B------:R-:W-:-:S04]  /*3990*/  LEA R8, P1, R7, R12, 0x3 ;  /* 0x0000000c07087211 */ /* 0x000fc800078218ff */
[----:B------:R-:W-:-:S06]  /*39a0*/  LEA.HI.X R9, R7, R13, R2, 0x3, P1 ;  /* 0x0000000d07097211 */ /* 0x000fcc00008f1c02 */
[----:B------:R-:W4:Y:S01]  /*39b0*/  LDG.E.64 R8, desc[UR18][R8.64+-0x8] ;  /* 0xfffff81208087981 */ /* 0x000f22000c1e1b00 */
[----:B------:R-:W-:Y:S02]  /*39c0*/  IMAD.IADD R7, R36, 0x1, R3 ;  /* 0x0000000124077824 */ /* 0x000fe400078e0203 */
[----:B------:R-:W-:-:S03]  /*39d0*/  VIADD R3, R5, UR4 ;  /* 0x0000000405037c36 */ /* 0x000fc60008000000 */
[----:B--23--:R-:W-:-:S04]  /*39e0*/  IADD3 R17, P1, PT, R7, R4, RZ ;  /* 0x0000000407117210 */ /* 0x00cfc80007f3e0ff */
[----:B------:R-:W-:Y:S02]  /*39f0*/  LEA.HI.X.SX32 R2, R7, R6, 0x1, P1 ;  /* 0x0000000607027211 */ /* 0x000fe400008f0eff */
[----:B------:R-:W-:-:S04]  /*3a00*/  LEA R16, P1, R17, R12, 0x3 ;  /* 0x0000000c11107211 */ /* 0x000fc800078218ff */
[----:B------:R-:W-:Y:S01]  /*3a10*/  LEA.HI.X R17, R17, R13, R2, 0x3, P1 ;  /* 0x0000000d11117211 */ /* 0x000fe200008f1c02 */
[----:B------:R-:W-:-:S05]  /*3a20*/  IMAD.WIDE R2, R3, 0x8, R12 ;  /* 0x0000000803027825 */ /* 0x000fca00078e020c */
[----:B----4-:R0:W-:Y:S04]  /*3a30*/  STG.E.64 desc[UR18][R2.64], R8 ;  /* 0x0000000802007986 */ /* 0x0101e8000c101b12 */
[----:B------:R-:W2:Y:S01]  /*3a40*/  LDG.E.64 R16, desc[UR18][R16.64+-0x8] ;  /* 0xfffff81210107981 */ /* 0x000ea2000c1e1b00 */
[----:B------:R-:W-:-:S05]  /*3a50*/  IMAD.IADD R7, R36, 0x1, R7 ;  /* 0x0000000124077824 */ /* 0x000fca00078e0207 */
[----:B------:R-:W-:-:S04]  /*3a60*/  IADD3 R19, P1, PT, R7, R4, RZ ;  /* 0x0000000407137210 */ /* 0x000fc80007f3e0ff */
[----:B------:R-:W-:Y:S02]  /*3a70*/  LEA.HI.X.SX32 R20, R7, R6, 0x1, P1 ;  /* 0x0000000607147211 */ /* 0x000fe400008f0eff */
[----:B------:R-:W-:-:S04]  /*3a80*/  LEA R18, P1, R19, R12, 0x3 ;  /* 0x0000000c13127211 */ /* 0x000fc800078218ff */
[----:B------:R-:W-:Y:S01]  /*3a90*/  LEA.HI.X R19, R19, R13, R20, 0x3, P1 ;  /* 0x0000000d13137211 */ /* 0x000fe200008f1c14 */
[----:B------:R-:W-:Y:S01]  /*3aa0*/  IMAD.IADD R7, R36, 0x1, R7 ;  /* 0x0000000124077824 */ /* 0x000fe200078e0207 */
[----:B--2---:R1:W-:Y:S04]  /*3ab0*/  STG.E.64 desc[UR18][R2.64+0x8], R16 ;  /* 0x0000081002007986 */ /* 0x0043e8000c101b12 */
[----:B------:R-:W2:Y:S01]  /*3ac0*/  LDG.E.64 R18, desc[UR18][R18.64+-0x8] ;  /* 0xfffff81212127981 */ /* 0x000ea2000c1e1b00 */
[----:B------:R-:W-:-:S04]  /*3ad0*/  IADD3 R21, P1, PT, R7, R4, RZ ;  /* 0x0000000407157210 */ /* 0x000fc80007f3e0ff */
[----:B0-----:R-:W-:Y:S02]  /*3ae0*/  LEA.HI.X.SX32 R9, R7, R6, 0x1, P1 ;  /* 0x0000000607097211 */ /* 0x001fe400008f0eff */
[----:B------:R-:W-:-:S04]  /*3af0*/  LEA R8, P1, R21, R12, 0x3 ;  /* 0x0000000c15087211 */ /* 0x000fc800078218ff */
[----:B------:R-:W-:Y:S01]  /*3b00*/  LEA.HI.X R9, R21, R13, R9, 0x3, P1 ;  /* 0x0000000d15097211 */ /* 0x000fe200008f1c09 */
[----:B------:R-:W-:Y:S01]  /*3b10*/  IMAD.IADD R7, R36, 0x1, R7 ;  /* 0x0000000124077824 */ /* 0x000fe200078e0207 */
[----:B--2---:R0:W-:Y:S04]  /*3b20*/  STG.E.64 desc[UR18][R2.64+0x10], R18 ;  /* 0x0000101202007986 */ /* 0x0041e8000c101b12 */
[----:B------:R-:W2:Y:S01]  /*3b30*/  LDG.E.64 R8, desc[UR18][R8.64+-0x8] ;  /* 0xfffff81208087981 */ /* 0x000ea2000c1e1b00 */
[----:B------:R-:W-:-:S04]  /*3b40*/  IADD3 R21, P1, PT, R7, R4, RZ ;  /* 0x0000000407157210 */ /* 0x000fc80007f3e0ff */
[----:B-1----:R-:W-:Y:S02]  /*3b50*/  LEA.HI.X.SX32 R17, R7, R6, 0x1, P1 ;  /* 0x0000000607117211 */ /* 0x002fe400008f0eff */
        /* <DEDUP_REMOVED lines=76> */
[----:B------:R-:W-:Y:S02]  /*4020*/  LEA.HI.X.SX32 R7, R7, R6, 0x1, P1 ;  /* 0x0000000607077211 */ /* 0x000fe400008f0eff */
[----:B------:R-:W-:-:S04]  /*4030*/  LEA R6, P1, R21, R12, 0x3 ;  /* 0x0000000c15067211 */ /* 0x000fc800078218ff */
[----:B------:R-:W-:Y:S01]  /*4040*/  LEA.HI.X R7, R21, R13, R7, 0x3, P1 ;  /* 0x0000000d15077211 */ /* 0x000fe200008f1c07 */
[----:B--2---:R0:W-:Y:S05]  /*4050*/  STG.E.64 desc[UR18][R2.64+0x70], R18 ;  /* 0x0000701202007986 */ /* 0x0041ea000c101b12 */
[----:B------:R-:W2:Y:S01]  /*4060*/  LDG.E.64 R6, desc[UR18][R6.64+-0x8] ;  /* 0xfffff81206067981 */ /* 0x000ea2000c1e1b00 */
[----:B------:R-:W-:-:S04]  /*4070*/  UIADD3 UR4, UPT, UPT, UR4, 0x10, URZ ;  /* 0x0000001004047890 */ /* 0x000fc8000fffe0ff */
[----:B------:R-:W-:Y:S01]  /*4080*/  UISETP.NE.AND UP2, UPT, UR4, UR5, UPT ;  /* 0x000000050400728c */ /* 0x000fe2000bf45270 */
[----:B--2---:R0:W-:Y:S08]  /*4090*/  STG.E.64 desc[UR18][R2.64+0x78], R6 ;  /* 0x0000780602007986 */ /* 0x0041f0000c101b12 */
[----:B------:R-:W-:Y:S05]  /*40a0*/  BRA.U UP2, `(.L_x_67) ;  /* 0xfffffff902287547 */ /* 0x000fea000b83ffff */
[----:B------:R-:W-:-:S05]  /*40b0*/  UMOV UR4, UR5 ;  /* 0x0000000500047c82 */ /* 0x000fca0008000000 */
.L_x_66:
[----:B------:R-:W-:-:S09]  /*40c0*/  UISETP.NE.AND UP2, UPT, UR7, URZ, UPT ;  /* 0x000000ff0700728c */ /* 0x000fd2000bf45270 */
[----:B------:R-:W-:Y:S05]  /*40d0*/  BRA.U !UP2, `(.L_x_68) ;  /* 0x000000050af87547 */ /* 0x000fea000b800000 */
[----:B------:R-:W-:Y:S01]  /*40e0*/  UISETP.NE.AND UP2, UPT, UR9, URZ, UPT ;  /* 0x000000ff0900728c */ /* 0x000fe2000bf45270 */
[----:B------:R-:W-:Y:S10]  /*40f0*/  BRA.U !UP0, `(.L_x_69) ;  /* 0x0000000108f07547 */ /* 0x000ff4000b800000 */
        /* <DEDUP_REMOVED lines=58> */
[----:B------:R-:W-:-:S03]  /*44a0*/  UIADD3 UR4, UPT, UPT, UR4, 0x8, URZ ;  /* 0x0000000804047890 */ /* 0x000fc6000fffe0ff */
[----:B--2---:R4:W-:Y:S09]  /*44b0*/  STG.E.64 desc[UR18][R2.64+0x38], R6 ;  /* 0x0000380602007986 */ /* 0x0049f2000c101b12 */
.L_x_69:
[----:B------:R-:W-:Y:S05]  /*44c0*/  BRA.U !UP2, `(.L_x_68) ;  /* 0x000000010afc7547 */ /* 0x000fea000b800000 */
[----:B------:R-:W-:Y:S01]  /*44d0*/  UISETP.NE.AND UP2, UPT, UR6, URZ, UPT ;  /* 0x000000ff0600728c */ /* 0x000fe2000bf45270 */
[----:B------:R-:W-:Y:S10]  /*44e0*/  BRA.U !UP1, `(.L_x_70) ;  /* 0x0000000109807547 */ /* 0x000ff4000b800000 */
[----:B0---4-:R-:W-:Y:S01]  /*44f0*/  IMAD R3, R36, UR4, RZ ;  /* 0x0000000424037c24 */ /* 0x011fe2000f8e02ff */
[----:B--23--:R-:W-:-:S04]  /*4500*/  SHF.R.S32.HI R18, RZ, 0x1f, R4 ;  /* 0x0000001fff127819 */ /* 0x00cfc80000011404 */
[----:B-1----:R-:W-:-:S04]  /*4510*/  IADD3 R7, P1, PT, R3, R4, RZ ;  /* 0x0000000403077210 */ /* 0x002fc80007f3e0ff */
[----:B------:R-:W-:Y:S02]  /*4520*/  LEA.HI.X.SX32 R2, R3, R18, 0x1, P1 ;  /* 0x0000001203027211 */ /* 0x000fe400008f0eff */
[----:B------:R-:W-:-:S04]  /*4530*/  LEA R6, P1, R7, R12, 0x3 ;  /* 0x0000000c07067211 */ /* 0x000fc800078218ff */
[----:B------:R-:W-:-:S06]  /*4540*/  LEA.HI.X R7, R7, R13, R2, 0x3, P1 ;  /* 0x0000000d07077211 */ /* 0x000fcc00008f1c02 */
[----:B------:R-:W2:Y:S01]  /*4550*/  LDG.E.64 R6, desc[UR18][R6.64+-0x8] ;  /* 0xfffff81206067981 */ /* 0x000ea2000c1e1b00 */
[----:B------:R-:W-:Y:S02]  /*4560*/  IMAD.IADD R17, R36, 0x1, R3 ;  /* 0x0000000124117824 */ /* 0x000fe400078e0203 */
[----:B------:R-:W-:-:S03]  /*4570*/  VIADD R3, R5, UR4 ;  /* 0x0000000405037c36 */ /* 0x000fc60008000000 */
[----:B------:R-:W-:-:S04]  /*4580*/  IADD3 R9, P1, PT, R17, R4, RZ ;  /* 0x0000000411097210 */ /* 0x000fc80007f3e0ff */
[----:B------:R-:W-:Y:S02]  /*4590*/  LEA.HI.X.SX32 R2, R17, R18, 0x1, P1 ;  /* 0x0000001211027211 */ /* 0x000fe400008f0eff */
[----:B------:R-:W-:-:S04]  /*45a0*/  LEA R8, P1, R9, R12, 0x3 ;  /* 0x0000000c09087211 */ /* 0x000fc800078218ff */
[----:B------:R-:W-:Y:S01]  /*45b0*/  LEA.HI.X R9, R9, R13, R2, 0x3, P1 ;  /* 0x0000000d09097211 */ /* 0x000fe200008f1c02 */
[----:B------:R-:W-:-:S05]  /*45c0*/  IMAD.WIDE R2, R3, 0x8, R12 ;  /* 0x0000000803027825 */ /* 0x000fca00078e020c */
[----:B--2---:R0:W-:Y:S04]  /*45d0*/  STG.E.64 desc[UR18][R2.64], R6 ;  /* 0x0000000602007986 */ /* 0x0041e8000c101b12 */
        /* <DEDUP_REMOVED lines=10> */
[----:B------:R-:W-:Y:S02]  /*4680*/  LEA.HI.X.SX32 R18, R19, R18, 0x1, P1 ;  /* 0x0000001213127211 */ /* 0x000fe400008f0eff */
[----:B0-----:R-:W-:-:S04]  /*4690*/  LEA R6, P1, R21, R12, 0x3 ;  /* 0x0000000c15067211 */ /* 0x001fc800078218ff */
[----:B------:R-:W-:Y:S01]  /*46a0*/  LEA.HI.X R7, R21, R13, R18, 0x3, P1 ;  /* 0x0000000d15077211 */ /* 0x000fe200008f1c12 */
[----:B--2---:R1:W-:Y:S05]  /*46b0*/  STG.E.64 desc[UR18][R2.64+0x10], R16 ;  /* 0x0000101002007986 */ /* 0x0043ea000c101b12 */
[----:B------:R-:W2:Y:S01]  /*46c0*/  LDG.E.64 R6, desc[UR18][R6.64+-0x8] ;  /* 0xfffff81206067981 */ /* 0x000ea2000c1e1b00 */
[----:B------:R-:W-:-:S03]  /*46d0*/  UIADD3 UR4, UPT, UPT, UR4, 0x4, URZ ;  /* 0x0000000404047890 */ /* 0x000fc6000fffe0ff */
[----:B--2---:R1:W-:Y:S09]  /*46e0*/  STG.E.64 desc[UR18][R2.64+0x18], R6 ;  /* 0x0000180602007986 */ /* 0x0043f2000c101b12 */
.L_x_70:
[----:B------:R-:W-:Y:S05]  /*46f0*/  BRA.U !UP2, `(.L_x_68) ;  /* 0x000000010a707547 */ /* 0x000fea000b800000 */
[----:B01--4-:R-:W-:Y:S01]  /*4700*/  IMAD R9, R36, UR4, RZ ;  /* 0x0000000424097c24 */ /* 0x013fe2000f8e02ff */
[----:B------:R-:W-:-:S04]  /*4710*/  SHF.R.S32.HI R8, RZ, 0x1f, R4 ;  /* 0x0000001fff087819 */ /* 0x000fc80000011404 */
[----:B------:R-:W-:-:S04]  /*4720*/  IADD3 R3, P1, PT, R9, R4, RZ ;  /* 0x0000000409037210 */ /* 0x000fc80007f3e0ff */
[----:B------:R-:W-:Y:S02]  /*4730*/  LEA.HI.X.SX32 R2, R9, R8, 0x1, P1 ;  /* 0x0000000809027211 */ /* 0x000fe400008f0eff */
[----:B------:R-:W-:-:S04]  /*4740*/  LEA R6, P1, R3, R12, 0x3 ;  /* 0x0000000c03067211 */ /* 0x000fc800078218ff */
[----:B------:R-:W-:-:S06]  /*4750*/  LEA.HI.X R7, R3, R13, R2, 0x3, P1 ;  /* 0x0000000d03077211 */ /* 0x000fcc00008f1c02 */
[----:B------:R-:W4:Y:S01]  /*4760*/  LDG.E.64 R6, desc[UR18][R6.64+-0x8] ;  /* 0xfffff81206067981 */ /* 0x000f22000c1e1b00 */
[----:B------:R-:W-:Y:S01]  /*4770*/  VIADD R3, R5, UR4 ;  /* 0x0000000405037c36 */ /* 0x000fe20008000000 */
[----:B------:R-:W-:-:S03]  /*4780*/  UISETP.NE.AND UP2, UPT, UR6, 0x1, UPT ;  /* 0x000000010600788c */ /* 0x000fc6000bf45270 */
[----:B------:R-:W-:-:S05]  /*4790*/  IMAD.WIDE R2, R3, 0x8, R12 ;  /* 0x0000000803027825 */ /* 0x000fca00078e020c */
[----:B----4-:R0:W-:Y:S01]  /*47a0*/  STG.E.64 desc[UR18][R2.64], R6 ;  /* 0x0000000602007986 */ /* 0x0101e2000c101b12 */
[----:B------:R-:W-:Y:S05]  /*47b0*/  BRA.U !UP2, `(.L_x_68) ;  /* 0x000000010a407547 */ /* 0x000fea000b800000 */
[----:B------:R-:W-:-:S05]  /*47c0*/  IMAD.IADD R9, R36, 0x1, R9 ;  /* 0x0000000124097824 */ /* 0x000fca00078e0209 */
[----:B------:R-:W-:-:S04]  /*47d0*/  IADD3 R5, P1, PT, R9, R4, RZ ;  /* 0x0000000409057210 */ /* 0x000fc80007f3e0ff */
[----:B0-----:R-:W-:Y:S02]  /*47e0*/  LEA.HI.X.SX32 R7, R9, R8, 0x1, P1 ;  /* 0x0000000809077211 */ /* 0x001fe400008f0eff */
[----:B------:R-:W-:-:S04]  /*47f0*/  LEA R6, P1, R5, R12, 0x3 ;  /* 0x0000000c05067211 */ /* 0x000fc800078218ff */
[----:B------:R-:W-:-:S06]  /*4800*/  LEA.HI.X R7, R5, R13, R7, 0x3, P1 ;  /* 0x0000000d05077211 */ /* 0x000fcc00008f1c07 */
[----:B------:R-:W4:Y:S01]  /*4810*/  LDG.E.64 R6, desc[UR18][R6.64+-0x8] ;  /* 0xfffff81206067981 */ /* 0x000f22000c1e1b00 */
[----:B------:R-:W-:-:S03]  /*4820*/  UISETP.NE.AND UP2, UPT, UR6, 0x2, UPT ;  /* 0x000000020600788c */ /* 0x000fc6000bf45270 */
[----:B----4-:R0:W-:Y:S06]  /*4830*/  STG.E.64 desc[UR18][R2.64+0x8], R6 ;  /* 0x0000080602007986 */ /* 0x0101ec000c101b12 */
[----:B------:R-:W-:Y:S05]  /*4840*/  BRA.U !UP2, `(.L_x_68) ;  /* 0x000000010a1c7547 */ /* 0x000fea000b800000 */
[----:B------:R-:W-:-:S05]  /*4850*/  IMAD.IADD R5, R36, 0x1, R9 ;  /* 0x0000000124057824 */ /* 0x000fca00078e0209 */
[----:B0-----:R-:W-:-:S04]  /*4860*/  IADD3 R7, P1, PT, R5, R4, RZ ;  /* 0x0000000405077210 */ /* 0x001fc80007f3e0ff */
[----:B------:R-:W-:Y:S02]  /*4870*/  LEA.HI.X.SX32 R5, R5, R8, 0x1, P1 ;  /* 0x0000000805057211 */ /* 0x000fe400008f0eff */
[----:B------:R-:W-:-:S04]  /*4880*/  LEA R4, P1, R7, R12, 0x3 ;  /* 0x0000000c07047211 */ /* 0x000fc800078218ff */
[----:B------:R-:W-:-:S06]  /*4890*/  LEA.HI.X R5, R7, R13, R5, 0x3, P1 ;  /* 0x0000000d07057211 */ /* 0x000fcc00008f1c05 */
[----:B------:R-:W4:Y:S04]  /*48a0*/  LDG.E.64 R4, desc[UR18][R4.64+-0x8] ;  /* 0xfffff81204047981 */ /* 0x000f28000c1e1b00 */
[----:B----4-:R0:W-:Y:S02]  /*48b0*/  STG.E.64 desc[UR18][R2.64+0x10], R4 ;  /* 0x0000100402007986 */ /* 0x0101e4000c101b12 */
.L_x_68:
[----:B------:R-:W-:Y:S05]  /*48c0*/  @P0 BRA `(.L_x_71) ;  /* 0xffffffec00f80947 */ /* 0x000fea000383ffff */
.L_x_65:
[----:B------:R-:W-:-:S13]  /*48d0*/  ISETP.GE.AND P0, PT, R36, 0x1, PT ;  /* 0x000000012400780c */ /* 0x000fda0003f06270 */
[----:B------:R-:W-:Y:S05]  /*48e0*/  @!P0 BRA `(.L_x_72) ;  /* 0x0000001800f48947 */ /* 0x000fea0003800000 */
[----:B01--4-:R-:W0:Y:S01]  /*48f0*/  LDC.64 R2, c[0x0][0x398] ;  /* 0x0000e600ff027b82 */ /* 0x013e220000000a00 */
[----:B------:R-:W1:Y:S01]  /*4900*/  LDCU UR4, c[0x0][0x3b8] ;  /* 0x00007700ff0477ac */ /* 0x000e620008000800 */
[C---:B------:R-:W-:Y:S01]  /*4910*/  VIADD R0, R36.reuse, 0xffffffff ;  /* 0xffffffff24007836 */ /* 0x040fe20000000000 */
[----:B------:R-:W-:Y:S01]  /*4920*/  LOP3.LUT R6, R36, 0x3, RZ, 0xc0, !PT ;  /* 0x0000000324067812 */ /* 0x000fe200078ec0ff */
[----:B------:R-:W-:Y:S01]  /*4930*/  IMAD.MOV.U32 R9, RZ, RZ, RZ ;  /* 0x000000ffff097224 */ /* 0x000fe200078e00ff */
[----:B------:R-:W-:Y:S02]  /*4940*/  UIADD3 UR6, UPT, UPT, UR8, 0x3, URZ ;  /* 0x0000000308067890 */ /* 0x000fe4000fffe0ff */
[----:B------:R-:W-:Y:S01]  /*4950*/  ISETP.GE.U32.AND P0, PT, R0, 0x3, PT ;  /* 0x000000030000780c */ /* 0x000fe20003f06070 */
[----:B------:R-:W-:Y:S01]  /*4960*/  UIADD3 UR5, UPT, UPT, UR8, 0x5, URZ ;  /* 0x0000000508057890 */ /* 0x000fe2000fffe0ff */
[----:B-1----:R-:W-:-:S04]  /*4970*/  IMAD R39, R39, UR4, RZ ;  /* 0x0000000427277c24 */ /* 0x002fc8000f8e02ff */
[----:B0-----:R-:W-:-:S07]  /*4980*/  IMAD.WIDE R2, R39, 0x4, R2 ;  /* 0x0000000427027825 */ /* 0x001fce00078e0202 */
[----:B------:R-:W-:Y:S05]  /*4990*/  @!P0 BRA `(.L_x_73) ;  /* 0x0000000c00548947 */ /* 0x000fea0003800000 */
[----:B------:R-:W-:Y:S01]  /*49a0*/  LOP3.LUT R9, R36, 0x7ffffffc, RZ, 0xc0, !PT ;  /* 0x7ffffffc24097812 */ /* 0x000fe200078ec0ff */
[----:B------:R-:W-:Y:S01]  /*49b0*/  IMAD.MOV.U32 R7, RZ, RZ, RZ ;  /* 0x000000ffff077224 */ /* 0x000fe200078e00ff */
[----:B------:R-:W0:Y:S06]  /*49c0*/  LDCU UR4, c[0x0][0x3bc] ;  /* 0x00007780ff0477ac */ /* 0x000e2c0008000800 */
.L_x_90:
[C---:B0-----:R-:W-:Y:S01]  /*49d0*/  ISETP.GE.AND P0, PT, R7.reuse, UR4, PT ;  /* 0x0000000407007c0c */ /* 0x041fe2000bf06270 */
[----:B-123--:R-:W-:-:S12]  /*49e0*/  IMAD.WIDE.U32 R28, R7, 0x8, R14 ;  /* 0x00000008071c7825 */ /* 0x00efd800078e000e */
[----:B------:R-:W-:Y:S05]  /*49f0*/  @P0 BRA `(.L_x_74) ;  /* 0x0000000000ac0947 */ /* 0x000fea0003800000 */
[----:B--23--:R-:W-:Y:S01]  /*4a00*/  IMAD.WIDE R18, R7, 0x4, R2 ;  /* 0x0000000407127825 */ /* 0x00cfe200078e0202 */
[----:B------:R-:W2:Y:S01]  /*4a10*/  LDG.E R5, desc[UR18][R2.64] ;  /* 0x0000001202057981 */ /* 0x000ea2000c1e1900 */
[----:B------:R-:W2:Y:S04]  /*4a20*/  LDC.64 R24, c[0x0][0x390] ;  /* 0x0000e400ff187b82 */ /* 0x000ea80000000a00 */
[----:B------:R-:W3:Y:S04]  /*4a30*/  LDG.E R19, desc[UR18][R18.64] ;  /* 0x0000001212137981 */ /* 0x000ee8000c1e1900 */
[----:B------:R-:W0:Y:S01]  /*4a40*/  LDC.64 R20, c[0x0][0x388] ;  /* 0x0000e200ff147b82 */ /* 0x000e220000000a00 */
[----:B--2---:R-:W-:-:S04]  /*4a50*/  IMAD.WIDE R16, R5, 0x8, R24 ;  /* 0x0000000805107825 */ /* 0x004fc800078e0218 */
[----:B---3--:R-:W-:Y:S02]  /*4a60*/  IMAD.WIDE R24, R19, 0x8, R24 ;  /* 0x0000000813187825 */ /* 0x008fe400078e0218 */
[----:B------:R-:W2:Y:S02]  /*4a70*/  LDG.E.64 R16, desc[UR18][R16.64] ;  /* 0x0000001210107981 */ /* 0x000ea4000c1e1b00 */
[--C-:B0-----:R-:W-:Y:S02]  /*4a80*/  IMAD.WIDE R4, R5, 0x8, R20.reuse ;  /* 0x0000000805047825 */ /* 0x101fe400078e0214 */
[----:B------:R-:W2:Y:S02]  /*4a90*/  LDG.E.64 R24, desc[UR18][R24.64] ;  /* 0x0000001218187981 */ /* 0x000ea4000c1e1b00 */
[----:B------:R-:W-:Y:S02]  /*4aa0*/  IMAD.WIDE R20, R19, 0x8, R20 ;  /* 0x0000000813147825 */ /* 0x000fe400078e0214 */
[----:B------:R-:W3:Y:S04]  /*4ab0*/  LDG.E.64 R4, desc[UR18][R4.64] ;  /* 0x0000001204047981 */ /* 0x000ee8000c1e1b00 */
[----:B------:R-:W3:Y:S01]  /*4ac0*/  LDG.E.64 R20, desc[UR18][R20.64] ;  /* 0x0000001214147981 */ /* 0x000ee2000c1e1b00 */
[----:B------:R-:W-:Y:S01]  /*4ad0*/  BSSY.RECONVERGENT B0, `(.L_x_75) ;  /* 0x000001a000007945 */ /* 0x000fe20003800200 */
[----:B--2---:R-:W-:-:S02]  /*4ae0*/  DADD R18, R16, -R24 ;  /* 0x0000000010127229 */ /* 0x004fc40000000818 */
[----:B---3--:R-:W-:-:S06]  /*4af0*/  DADD R22, R4, -R20 ;  /* 0x0000000004167229 */ /* 0x008fcc0000000814 */
[----:B------:R-:W-:-:S08]  /*4b00*/  DMUL R18, R18, R18 ;  /* 0x0000001212127228 */ /* 0x000fd00000000000 */
[----:B------:R-:W-:Y:S01]  /*4b10*/  DFMA R22, R22, R22, R18 ;  /* 0x000000161616722b */ /* 0x000fe20000000012 */
[----:B------:R-:W-:Y:S02]  /*4b20*/  IMAD.MOV.U32 R18, RZ, RZ, 0x0 ;  /* 0x00000000ff127424 */ /* 0x000fe400078e00ff */
[----:B------:R-:W-:-:S03]  /*4b30*/  IMAD.MOV.U32 R19, RZ, RZ, 0x3fd80000 ;  /* 0x3fd80000ff137424 */ /* 0x000fc600078e00ff */
[----:B------:R-:W0:Y:S04]  /*4b40*/  MUFU.RSQ64H R27, R23 ;  /* 0x00000017001b7308 */ /* 0x000e280000001c00 */
[----:B------:R-:W-:-:S05]  /*4b50*/  VIADD R26, R23, 0xfcb00000 ;  /* 0xfcb00000171a7836 */ /* 0x000fca0000000000 */
[----:B------:R-:W-:Y:S01]  /*4b60*/  ISETP.GE.U32.AND P0, PT, R26, 0x7ca00000, PT ;  /* 0x7ca000001a00780c */ /* 0x000fe20003f06070 */
[----:B0-----:R-:W-:-:S08]  /*4b70*/  DMUL R16, R26, R26 ;  /* 0x0000001a1a107228 */ /* 0x001fd00000000000 */
[----:B------:R-:W-:-:S08]  /*4b80*/  DFMA R16, R22, -R16, 1 ;  /* 0x3ff000001610742b */ /* 0x000fd00000000810 */
[----:B------:R-:W-:Y:S02]  /*4b90*/  DFMA R4, R16, R18, 0.5 ;  /* 0x3fe000001004742b */ /* 0x000fe40000000012 */
[----:B------:R-:W-:-:S08]  /*4ba0*/  DMUL R16, R26, R16 ;  /* 0x000000101a107228 */ /* 0x000fd00000000000 */
[----:B------:R-:W-:-:S08]  /*4bb0*/  DFMA R24, R4, R16, R26 ;  /* 0x000000100418722b */ /* 0x000fd0000000001a */
[----:B------:R-:W-:Y:S02]  /*4bc0*/  DMUL R16, R22, R24 ;  /* 0x0000001816107228 */ /* 0x000fe40000000000 */
[----:B------:R-:W-:Y:S02]  /*4bd0*/  VIADD R19, R25, 0xfff00000 ;  /* 0xfff0000019137836 */ /* 0x000fe40000000000 */
[----:B------:R-:W-:-:S04]  /*4be0*/  IMAD.MOV.U32 R18, RZ, RZ, R24 ;  /* 0x000000ffff127224 */ /* 0x000fc800078e0018 */
[----:B------:R-:W-:-:S08]  /*4bf0*/  DFMA R20, R16, -R16, R22 ;  /* 0x800000101014722b */ /* 0x000fd00000000016 */
[----:B------:R-:W-:Y:S01]  /*4c00*/  DFMA R4, R20, R18, R16 ;  /* 0x000000121404722b */ /* 0x000fe20000000010 */
[----:B------:R-:W-:Y:S10]  /*4c10*/  @!P0 BRA `(.L_x_76) ;  /* 0x0000000000148947 */ /* 0x000ff40003800000 */
[----:B------:R-:W-:Y:S01]  /*4c20*/  IMAD.MOV.U32 R18, RZ, RZ, R24 ;  /* 0x000000ffff127224 */ /* 0x000fe200078e0018 */
[----:B------:R-:W-:-:S07]  /*4c30*/  MOV R24, 0x4c50 ;  /* 0x00004c5000187802 */ /* 0x000fce0000000f00 */
[----:B------:R-:W-:Y:S05]  /*4c40*/  CALL.REL.NOINC `($__internal_1_$__cuda_sm20_dsqrt_rn_f64_mediumpath_v1) ;  /* 0x00000034006c7944 */ /* 0x000fea0003c00000 */
[----:B------:R-:W-:Y:S02]  /*4c50*/  IMAD.MOV.U32 R4, RZ, RZ, R42 ;  /* 0x000000ffff047224 */ /* 0x000fe400078e002a */
[----:B------:R-:W-:-:S07]  /*4c60*/  IMAD.MOV.U32 R5, RZ, RZ, R43 ;  /* 0x000000ffff057224 */ /* 0x000fce00078e002b */
.L_x_76:
[----:B------:R-:W-:Y:S05]  /*4c70*/  BSYNC.RECONVERGENT B0 ;  /* 0x0000000000007941 */ /* 0x000fea0003800200 */
.L_x_75:
[----:B------:R-:W-:-:S07]  /*4c80*/  DMUL R4, R4, 6 ;  /* 0x4018000004047828 */ /* 0x000fce0000000000 */
[----:B------:R1:W-:Y:S01]  /*4c90*/  STG.E.64 desc[UR18][R28.64], R4 ;  /* 0x000000041c007986 */ /* 0x0003e2000c101b12 */
[----:B------:R-:W-:Y:S05]  /*4ca0*/  BRA `(.L_x_77) ;  /* 0x0000000000187947 */ /* 0x000fea0003800000 */
.L_x_74:
[----:B------:R-:W-:-:S04]  /*4cb0*/  ISETP.NE.AND P0, PT, R7, UR5, PT ;  /* 0x0000000507007c0c */ /* 0x000fc8000bf05270 */
[----:B------:R-:W-:-:S13]  /*4cc0*/  ISETP.NE.AND P0, PT, R7, UR6, P0 ;  /* 0x0000000607007c0c */ /* 0x000fda0008705270 */
[----:B------:R-:W-:Y:S02]  /*4cd0*/  @!P0 IMAD.MOV.U32 R4, RZ, RZ, 0x0 ;  /* 0x00000000ff048424 */ /* 0x000fe400078e00ff */
[----:B------:R-:W-:-:S05]  /*4ce0*/  @!P0 IMAD.MOV.U32 R5, RZ, RZ, 0x40000000 ;  /* 0x40000000ff058424 */ /* 0x000fca00078e00ff */
[----:B------:R0:W-:Y:S04]  /*4cf0*/  @!P0 STG.E.64 desc[UR18][R28.64], R4 ;  /* 0x000000041c008986 */ /* 0x0001e8000c101b12 */
[----:B------:R0:W-:Y:S02]  /*4d00*/  @P0 STG.E.64 desc[UR18][R28.64], RZ ;  /* 0x000000ff1c000986 */ /* 0x0001e4000c101b12 */
.L_x_77:
[C---:B------:R-:W-:Y:S02]  /*4d10*/  VIADD R8, R7.reuse, 0x1 ;  /* 0x0000000107087836 */ /* 0x040fe40000000000 */
[----:B01----:R-:W-:-:S03]  /*4d20*/  IMAD.WIDE R4, R7, 0x4, R2 ;  /* 0x0000000407047825 */ /* 0x003fc600078e0202 */
[----:B------:R-:W-:-:S13]  /*4d30*/  ISETP.GE.AND P0, PT, R8, UR4, PT ;  /* 0x0000000408007c0c */ /* 0x000fda000bf06270 */
[----:B------:R-:W-:Y:S05]  /*4d40*/  @!P0 BRA `(.L_x_78) ;  /* 0x00000000001c8947 */ /* 0x000fea0003800000 */
[----:B------:R-:W-:-:S04]  /*4d50*/  ISETP.NE.AND P0, PT, R8, UR5, PT ;  /* 0x0000000508007c0c */ /* 0x000fc8000bf05270 */
[----:B------:R-:W-:-:S13]  /*4d60*/  ISETP.EQ.OR P0, PT, R8, UR6, !P0 ;  /* 0x0000000608007c0c */ /* 0x000fda000c702670 */
[----:B--23--:R-:W-:Y:S01]  /*4d70*/  @P0 IMAD.MOV.U32 R16, RZ, RZ, 0x0 ;  /* 0x00000000ff100424 */ /* 0x00cfe200078e00ff */
[----:B------:R0:W-:Y:S01]  /*4d80*/  @!P0 STG.E.64 desc[UR18][R28.64+0x8], RZ ;  /* 0x000008ff1c008986 */ /* 0x0001e2000c101b12 */
[----:B------:R-:W-:-:S05]  /*4d90*/  @P0 IMAD.MOV.U32 R17, RZ, RZ, 0x40000000 ;  /* 0x40000000ff110424 */ /* 0x000fca00078e00ff */
[----:B------:R0:W-:Y:S01]  /*4da0*/  @P0 STG.E.64 desc[UR18][R28.64+0x8], R16 ;  /* 0x000008101c000986 */ /* 0x0001e2000c101b12 */
[----:B------:R-:W-:Y:S05]  /*4db0*/  BRA `(.L_x_79) ;  /* 0x0000000000a47947 */ /* 0x000fea0003800000 */
.L_x_78:
[----:B--23--:R-:W2:Y:S01]  /*4dc0*/  LDG.E R19, desc[UR18][R2.64] ;  /* 0x0000001202137981 */ /* 0x00cea2000c1e1900 */
[----:B------:R-:W2:Y:S03]  /*4dd0*/  LDC.64 R24, c[0x0][0x390] ;  /* 0x0000e400ff187b82 */ /* 0x000ea60000000a00 */
[----:B------:R-:W3:Y:S05]  /*4de0*/  LDG.E R23, desc[UR18][R4.64+0x4] ;  /* 0x0000041204177981 */ /* 0x000eea000c1e1900 */
        /* <DEDUP_REMOVED lines=10> */
[----:B--2---:R-:W-:Y:S01]  /*4e90*/  DADD R26, R16, -R24 ;  /* 0x00000000101a7229 */ /* 0x004fe20000000818 */
[----:B------:R-:W-:-:S02]  /*4ea0*/  IMAD.MOV.U32 R24, RZ, RZ, 0x0 ;  /* 0x00000000ff187424 */ /* 0x000fc400078e00ff */
[----:B------:R-:W-:Y:S01]  /*4eb0*/  IMAD.MOV.U32 R25, RZ, RZ, 0x3fd80000 ;  /* 0x3fd80000ff197424 */ /* 0x000fe200078e00ff */
[----:B---3--:R-:W-:-:S04]  /*4ec0*/  DADD R22, R18, -R20 ;  /* 0x0000000012167229 */ /* 0x008fc80000000814 */
[----:B------:R-:W-:-:S08]  /*4ed0*/  DMUL R26, R26, R26 ;  /* 0x0000001a1a1a7228 */ /* 0x000fd00000000000 */
[----:B------:R-:W-:-:S06]  /*4ee0*/  DFMA R22, R22, R22, R26 ;  /* 0x000000161616722b */ /* 0x000fcc000000001a */
        /* <DEDUP_REMOVED lines=19> */
.L_x_81:
[----:B------:R-:W-:Y:S05]  /*5020*/  BSYNC.RECONVERGENT B0 ;  /* 0x0000000000007941 */ /* 0x000fea0003800200 */
.L_x_80:
[----:B------:R-:W-:-:S07]  /*5030*/  DMUL R24, R24, 6 ;  /* 0x4018000018187828 */ /* 0x000fce0000000000 */
[----:B------:R1:W-:Y:S04]  /*5040*/  STG.E.64 desc[UR18][R28.64+0x8], R24 ;  /* 0x000008181c007986 */ /* 0x0003e8000c101b12 */
.L_x_79:
[----:B------:R-:W-:-:S05]  /*5050*/  VIADD R8, R7, 0x2 ;  /* 0x0000000207087836 */ /* 0x000fca0000000000 */
[----:B------:R-:W-:-:S13]  /*5060*/  ISETP.GE.AND P0, PT, R8, UR4, PT ;  /* 0x0000000408007c0c */ /* 0x000fda000bf06270 */
[----:B------:R-:W-:Y:S05]  /*5070*/  @!P0 BRA `(.L_x_82) ;  /* 0x00000000001c8947 */ /* 0x000fea0003800000 */
[----:B------:R-:W-:-:S04]  /*5080*/  ISETP.NE.AND P0, PT, R8, UR5, PT ;  /* 0x0000000508007c0c */ /* 0x000fc8000bf05270 */
[----:B------:R-:W-:-:S13]  /*5090*/  ISETP.EQ.OR P0, PT, R8, UR6, !P0 ;  /* 0x0000000608007c0c */ /* 0x000fda000c702670 */
[----:B0-----:R-:W-:Y:S01]  /*50a0*/  @P0 IMAD.MOV.U32 R16, RZ, RZ, 0x0 ;  /* 0x00000000ff100424 */ /* 0x001fe200078e00ff */
[----:B------:R0:W-:Y:S01]  /*50b0*/  @!P0 STG.E.64 desc[UR18][R28.64+0x10], RZ ;  /* 0x000010ff1c008986 */ /* 0x0001e2000c101b12 */
[----:B------:R-:W-:-:S05]  /*50c0*/  @P0 IMAD.MOV.U32 R17, RZ, RZ, 0x40000000 ;  /* 0x40000000ff110424 */ /* 0x000fca00078e00ff */
[----:B------:R0:W-:Y:S01]  /*50d0*/  @P0 STG.E.64 desc[UR18][R28.64+0x10], R16 ;  /* 0x000010101c000986 */ /* 0x0001e2000c101b12 */
[----:B------:R-:W-:Y:S05]  /*50e0*/  BRA `(.L_x_83) ;  /* 0x0000000000a47947 */ /* 0x000fea0003800000 */
.L_x_82:
[----:B------:R-:W0:Y:S01]  /*50f0*/  LDG.E R19, desc[UR18][R2.64] ;  /* 0x0000001202137981 */ /* 0x000e22000c1e1900 */
[----:B-1----:R-:W0:Y:S03]  /*5100*/  LDC.64 R24, c[0x0][0x390] ;  /* 0x0000e400ff187b82 */ /* 0x002e260000000a00 */
[----:B------:R-:W2:Y:S05]  /*5110*/  LDG.E R23, desc[UR18][R4.64+0x8] ;  /* 0x0000081204177981 */ /* 0x000eaa000c1e1900 */
[----:B------:R-:W1:Y:S01]  /*5120*/  LDC.64 R20, c[0x0][0x388] ;  /* 0x0000e200ff147b82 */ /* 0x000e620000000a00 */
[----:B0-----:R-:W-:-:S04]  /*5130*/  IMAD.WIDE R16, R19, 0x8, R24 ;  /* 0x0000000813107825 */ /* 0x001fc800078e0218 */
[----:B--2---:R-:W-:Y:S02]  /*5140*/  IMAD.WIDE R24, R23, 0x8, R24 ;  /* 0x0000000817187825 */ /* 0x004fe400078e0218 */
[----:B------:R-:W2:Y:S02]  /*5150*/  LDG.E.64 R16, desc[UR18][R16.64] ;  /* 0x0000001210107981 */ /* 0x000ea4000c1e1b00 */
[--C-:B-1----:R-:W-:Y:S02]  /*5160*/  IMAD.WIDE R18, R19, 0x8, R20.reuse ;  /* 0x0000000813127825 */ /* 0x102fe400078e0214 */
        /* <DEDUP_REMOVED lines=30> */
.L_x_85:
[----:B------:R-:W-:Y:S05]  /*5350*/  BSYNC.RECONVERGENT B0 ;  /* 0x0000000000007941 */ /* 0x000fea0003800200 */
.L_x_84:
[----:B------:R-:W-:-:S07]  /*5360*/  DMUL R24, R24, 6 ;  /* 0x4018000018187828 */ /* 0x000fce0000000000 */
[----:B------:R2:W-:Y:S04]  /*5370*/  STG.E.64 desc[UR18][R28.64+0x10], R24 ;  /* 0x000010181c007986 */ /* 0x0005e8000c101b12 */
.L_x_83:
[----:B0-----:R-:W0:Y:S01]  /*5380*/  LDC R16, c[0x0][0x3bc] ;  /* 0x0000ef00ff107b82 */ /* 0x001e220000000800 */
[----:B------:R-:W-:-:S05]  /*5390*/  VIADD R8, R7, 0x3 ;  /* 0x0000000307087836 */ /* 0x000fca0000000000 */
[----:B0-----:R-:W-:-:S13]  /*53a0*/  ISETP.GE.AND P0, PT, R8, R16, PT ;  /* 0x000000100800720c */ /* 0x001fda0003f06270 */
[----:B------:R-:W-:Y:S05]  /*53b0*/  @!P0 BRA `(.L_x_86) ;  /* 0x00000000001c8947 */ /* 0x000fea0003800000 */
[----:B------:R-:W-:-:S04]  /*53c0*/  ISETP.NE.AND P0, PT, R8, UR5, PT ;  /* 0x0000000508007c0c */ /* 0x000fc8000bf05270 */
[----:B------:R-:W-:-:S13]  /*53d0*/  ISETP.EQ.OR P0, PT, R7, R16, !P0 ;  /* 0x000000100700720c */ /* 0x000fda0004702670 */
[----:B------:R-:W-:Y:S01]  /*53e0*/  @P0 IMAD.MOV.U32 R4, RZ, RZ, 0x0 ;  /* 0x00000000ff040424 */ /* 0x000fe200078e00ff */
[----:B------:R0:W-:Y:S01]  /*53f0*/  @!P0 STG.E.64 desc[UR18][R28.64+0x18], RZ ;  /* 0x000018ff1c008986 */ /* 0x0001e2000c101b12 */
[----:B------:R-:W-:-:S05]  /*5400*/  @P0 IMAD.MOV.U32 R5, RZ, RZ, 0x40000000 ;  /* 0x40000000ff050424 */ /* 0x000fca00078e00ff */
[----:B------:R0:W-:Y:S01]  /*5410*/  @P0 STG.E.64 desc[UR18][R28.64+0x18], R4 ;  /* 0x000018041c000986 */ /* 0x0001e2000c101b12 */
[----:B------:R-:W-:Y:S05]  /*5420*/  BRA `(.L_x_87) ;  /* 0x0000000000a47947 */ /* 0x000fea0003800000 */
.L_x_86:
[----:B------:R-:W3:Y:S01]  /*5430*/  LDG.E R17, desc[UR18][R2.64] ;  /* 0x0000001202117981 */ /* 0x000ee2000c1e1900 */
[----:B-12---:R-:W3:Y:S03]  /*5440*/  LDC.64 R24, c[0x0][0x390] ;  /* 0x0000e400ff187b82 */ /* 0x006ee60000000a00 */
[----:B------:R-:W2:Y:S05]  /*5450*/  LDG.E R5, desc[UR18][R4.64+0xc] ;  /* 0x00000c1204057981 */ /* 0x000eaa000c1e1900 */
[----:B------:R-:W0:Y:S01]  /*5460*/  LDC.64 R20, c[0x0][0x388] ;  /* 0x0000e200ff147b82 */ /* 0x000e220000000a00 */
[----:B---3--:R-:W-:-:S04]  /*5470*/  IMAD.WIDE R18, R17, 0x8, R24 ;  /* 0x0000000811127825 */ /* 0x008fc800078e0218 */
[----:B--2---:R-:W-:Y:S02]  /*5480*/  IMAD.WIDE R24, R5, 0x8, R24 ;  /* 0x0000000805187825 */ /* 0x004fe400078e0218 */
        /* <DEDUP_REMOVED lines=32> */
.L_x_89:
[----:B------:R-:W-:Y:S05]  /*5690*/  BSYNC.RECONVERGENT B0 ;  /* 0x0000000000007941 */ /* 0x000fea0003800200 */
.L_x_88:
[----:B------:R-:W-:-:S07]  /*56a0*/  DMUL R4, R4, 6 ;  /* 0x4018000004047828 */ /* 0x000fce0000000000 */
[----:B------:R3:W-:Y:S04]  /*56b0*/  STG.E.64 desc[UR18][R28.64+0x18], R4 ;  /* 0x000018041c007986 */ /* 0x0007e8000c101b12 */
.L_x_87:
[----:B------:R-:W-:-:S05]  /*56c0*/  VIADD R7, R7, 0x4 ;  /* 0x0000000407077836 */ /* 0x000fca0000000000 */
[----:B------:R-:W-:-:S13]  /*56d0*/  ISETP.NE.AND P0, PT, R7, R9, PT ;  /* 0x000000090700720c */ /* 0x000fda0003f05270 */
[----:B------:R-:W-:Y:S05]  /*56e0*/  @P0 BRA `(.L_x_90) ;  /* 0xfffffff000b80947 */ /* 0x000fea000383ffff */
.L_x_73:
[----:B------:R-:W-:-:S13]  /*56f0*/  ISETP.NE.AND P0, PT, R6, RZ, PT ;  /* 0x000000ff0600720c */ /* 0x000fda0003f05270 */
[----:B------:R-:W-:Y:S05]  /*5700*/  @!P0 BRA `(.L_x_91) ;  /* 0x0000000000f48947 */ /* 0x000fea0003800000 */
[----:B------:R-:W4:Y:S01]  /*5710*/  LDCU UR7, c[0x0][0x3bc] ;  /* 0x00007780ff0777ac */ /* 0x000f220008000800 */
[----:B------:R-:W-:-:S05]  /*5720*/  UMOV UR4, URZ ;  /* 0x000000ff00047c82 */ /* 0x000fca0008000000 */
.L_x_96:
[----:B----4-:R-:W-:Y:S01]  /*5730*/  ISETP.GE.AND P0, PT, R9, UR7, PT ;  /* 0x0000000709007c0c */ /* 0x010fe2000bf06270 */
[----:B------:R-:W-:-:S06]  /*5740*/  UIADD3 UR4, UPT, UPT, UR4, 0x1, URZ ;  /* 0x0000000104047890 */ /* 0x000fcc000fffe0ff */
[----:B------:R-:W-:-:S06]  /*5750*/  ISETP.NE.AND P1, PT, R6, UR4, PT ;  /* 0x0000000406007c0c */ /* 0x000fcc000bf25270 */
[----:B0-2---:R-:W-:Y:S07]  /*5760*/  @!P0 BRA `(.L_x_92) ;  /* 0x0000000000208947 */ /* 0x005fee0003800000 */
[C---:B------:R-:W-:Y:S01]  /*5770*/  ISETP.NE.AND P0, PT, R9.reuse, UR5, PT ;  /* 0x0000000509007c0c */ /* 0x040fe2000bf05270 */
[----:B0--3--:R-:W-:-:S03]  /*5780*/  IMAD.WIDE.U32 R4, R9, 0x8, R14 ;  /* 0x0000000809047825 */ /* 0x009fc600078e000e */
[----:B------:R-:W-:-:S13]  /*5790*/  ISETP.EQ.OR P0, PT, R9, UR6, !P0 ;  /* 0x0000000609007c0c */ /* 0x000fda000c702670 */
[----:B--2---:R-:W-:Y:S01]  /*57a0*/  @P0 IMAD.MOV.U32 R16, RZ, RZ, 0x0 ;  /* 0x00000000ff100424 */ /* 0x004fe200078e00ff */
[----:B------:R2:W-:Y:S01]  /*57b0*/  @!P0 STG.E.64 desc[UR18][R4.64], RZ ;  /* 0x000000ff04008986 */ /* 0x0005e2000c101b12 */
[----:B------:R-:W-:-:S05]  /*57c0*/  @P0 IMAD.MOV.U32 R17, RZ, RZ, 0x40000000 ;  /* 0x40000000ff110424 */ /* 0x000fca00078e00ff */
[----:B------:R2:W-:Y:S01]  /*57d0*/  @P0 STG.E.64 desc[UR18][R4.64], R16 ;  /* 0x0000001004000986 */ /* 0x0005e2000c101b12 */
[----:B------:R-:W-:Y:S05]  /*57e0*/  BRA `(.L_x_93) ;  /* 0x0000000000b47947 */ /* 0x000fea0003800000 */
.L_x_92:
[----:B--23--:R-:W-:Y:S01]  /*57f0*/  IMAD.WIDE R18, R9, 0x4, R2 ;  /* 0x0000000409127825 */ /* 0x00cfe200078e0202 */
[----:B0-----:R-:W2:Y:S01]  /*5800*/  LDG.E R5, desc[UR18][R2.64] ;  /* 0x0000001202057981 */ /* 0x001ea2000c1e1900 */
[----:B-1----:R-:W2:Y:S04]  /*5810*/  LDC.64 R24, c[0x0][0x390] ;  /* 0x0000e400ff187b82 */ /* 0x002ea80000000a00 */
        /* <DEDUP_REMOVED lines=31> */
[----:B------:R-:W-:Y:S02]  /*5a10*/  IMAD.MOV.U32 R18, RZ, RZ, R20 ;  /* 0x000000ffff127224 */ /* 0x000fe400078e0014 */
[----:B------:R-:W-:Y:S01]  /*5a20*/  IMAD.MOV.U32 R20, RZ, RZ, R24 ;  /* 0x000000ffff147224 */ /* 0x000fe200078e0018 */
[----:B------:R-:W-:Y:S01]  /*5a30*/  MOV R24, 0x5a60 ;  /* 0x00005a6000187802 */ /* 0x000fe20000000f00 */
[----:B------:R-:W-:-:S07]  /*5a40*/  IMAD.MOV.U32 R21, RZ, RZ, R25 ;  /* 0x000000ffff157224 */ /* 0x000fce00078e0019 */
[----:B------:R-:W-:Y:S05]  /*5a50*/  CALL.REL.NOINC `($__internal_1_$__cuda_sm20_dsqrt_rn_f64_mediumpath_v1) ;  /* 0x0000002400e87944 */ /* 0x000fea0003c00000 */
[----:B------:R-:W-:Y:S02]  /*5a60*/  IMAD.MOV.U32 R4, RZ, RZ, R42 ;  /* 0x000000ffff047224 */ /* 0x000fe400078e002a */
[----:B------:R-:W-:-:S07]  /*5a70*/  IMAD.MOV.U32 R5, RZ, RZ, R43 ;  /* 0x000000ffff057224 */ /* 0x000fce00078e002b */
.L_x_95:
[----:B------:R-:W-:Y:S05]  /*5a80*/  BSYNC.RECONVERGENT B0 ;  /* 0x0000000000007941 */ /* 0x000fea0003800200 */
.L_x_94:
[----:B------:R-:W-:Y:S01]  /*5a90*/  DMUL R4, R4, 6 ;  /* 0x4018000004047828 */ /* 0x000fe20000000000 */
[----:B------:R-:W-:-:S06]  /*5aa0*/  IMAD.WIDE.U32 R16, R9, 0x8, R14 ;  /* 0x0000000809107825 */ /* 0x000fcc00078e000e */
[----:B------:R0:W-:Y:S04]  /*5ab0*/  STG.E.64 desc[UR18][R16.64], R4 ;  /* 0x0000000410007986 */ /* 0x0001e8000c101b12 */
.L_x_93:
[----:B------:R-:W-:Y:S01]  /*5ac0*/  VIADD R9, R9, 0x1 ;  /* 0x0000000109097836 */ /* 0x000fe20000000000 */
[----:B------:R-:W-:Y:S06]  /*5ad0*/  @P1 BRA `(.L_x_96) ;  /* 0xfffffffc00141947 */ /* 0x000fec000383ffff */
.L_x_91:
[----:B------:R-:W-:Y:S01]  /*5ae0*/  ISETP.GE.U32.AND P0, PT, R0, 0xf, PT ;  /* 0x0000000f0000780c */ /* 0x000fe20003f06070 */
[----:B------:R-:W-:Y:S01]  /*5af0*/  IMAD.MOV.U32 R7, RZ, RZ, RZ ;  /* 0x000000ffff077224 */ /* 0x000fe200078e00ff */
[----:B------:R-:W-:-:S04]  /*5b00*/  LOP3.LUT R8, R36, 0xf, RZ, 0xc0, !PT ;  /* 0x0000000f24087812 */ /* 0x000fc800078ec0ff */
[----:B------:R-:W-:-:S07]  /*5b10*/  ISETP.NE.AND P1, PT, R8, RZ, PT ;  /* 0x000000ff0800720c */ /* 0x000fce0003f25270 */
[----:B------:R-:W-:Y:S06]  /*5b20*/  @!P0 BRA `(.L_x_97) ;  /* 0x0000000400248947 */ /* 0x000fec0003800000 */
[----:B------:R-:W-:Y:S01]  /*5b30*/  LOP3.LUT R7, R36, 0x7ffffff0, RZ, 0xc0, !PT ;  /* 0x7ffffff024077812 */ /* 0x000fe200078ec0ff */
[----:B------:R-:W-:-:S07]  /*5b40*/  IMAD.MOV.U32 R9, RZ, RZ, RZ ;  /* 0x000000ffff097224 */ /* 0x000fce00078e00ff */
.L_x_98:
[----:B--23--:R-:W-:Y:S02]  /*5b50*/  IMAD.IADD R19, R36, 0x1, R9 ;  /* 0x0000000124137824 */ /* 0x00cfe400078e0209 */
[----:B------:R-:W-:-:S04]  /*5b60*/  IMAD.WIDE.U32 R2, R9, 0x8, R12 ;  /* 0x0000000809027825 */ /* 0x000fc800078e000c */
[----:B------:R-:W-:Y:S01]  /*5b70*/  IMAD.WIDE.U32 R18, R19, 0x8, R12 ;  /* 0x0000000813127825 */ /* 0x000fe200078e000c */
[----:B0-----:R-:W2:Y:S04]  /*5b80*/  LDG.E.64 R16, desc[UR18][R2.64] ;  /* 0x0000001202107981 */ /* 0x001ea8000c1e1b00 */
[----:B------:R-:W3:Y:S01]  /*5b90*/  LDG.E.64 R20, desc[UR18][R18.64] ;  /* 0x0000001212147981 */ /* 0x000ee2000c1e1b00 */
[----:B------:R-:W-:-:S03]  /*5ba0*/  IMAD.WIDE.U32 R4, R36, 0x8, R2 ;  /* 0x0000000824047825 */ /* 0x000fc600078e0002 */
[----:B---3--:R0:W-:Y:S04]  /*5bb0*/  STG.E.64 desc[UR18][R2.64], R20 ;  /* 0x0000001402007986 */ /* 0x0081e8000c101b12 */
[----:B--2---:R2:W-:Y:S04]  /*5bc0*/  STG.E.64 desc[UR18][R18.64], R16 ;  /* 0x0000001012007986 */ /* 0x0045e8000c101b12 */
[----:B-1----:R-:W3:Y:S04]  /*5bd0*/  LDG.E.64 R24, desc[UR18][R4.64+0x8] ;  /* 0x0000081204187981 */ /* 0x002ee8000c1e1b00 */
[----:B------:R-:W4:Y:S04]  /*5be0*/  LDG.E.64 R22, desc[UR18][R2.64+0x8] ;  /* 0x0000081202167981 */ /* 0x000f28000c1e1b00 */
[----:B---3--:R1:W-:Y:S04]  /*5bf0*/  STG.E.64 desc[UR18][R2.64+0x8], R24 ;  /* 0x0000081802007986 */ /* 0x0083e8000c101b12 */
[----:B----4-:R3:W-:Y:S04]  /*5c00*/  STG.E.64 desc[UR18][R4.64+0x8], R22 ;  /* 0x0000081604007986 */ /* 0x0107e8000c101b12 */
[----:B------:R-:W4:Y:S04]  /*5c10*/  LDG.E.64 R28, desc[UR18][R4.64+0x10] ;  /* 0x00001012041c7981 */ /* 0x000f28000c1e1b00 */
[----:B------:R-:W5:Y:S04]  /*5c20*/  LDG.E.64 R26, desc[UR18][R2.64+0x10] ;  /* 0x00001012021a7981 */ /* 0x000f68000c1e1b00 */
[----:B----4-:R4:W-:Y:S04]  /*5c30*/  STG.E.64 desc[UR18][R2.64+0x10], R28 ;  /* 0x0000101c02007986 */ /* 0x0109e8000c101b12 */
[----:B-----5:R5:W-:Y:S04]  /*5c40*/  STG.E.64 desc[UR18][R4.64+0x10], R26 ;  /* 0x0000101a04007986 */ /* 0x020be8000c101b12 */
[----:B------:R-:W2:Y:S04]  /*5c50*/  LDG.E.64 R30, desc[UR18][R4.64+0x18] ;  /* 0x00001812041e7981 */ /* 0x000ea8000c1e1b00 */
[----:B0-----:R-:W3:Y:S04]  /*5c60*/  LDG.E.64 R20, desc[UR18][R2.64+0x18] ;  /* 0x0000181202147981 */ /* 0x001ee8000c1e1b00 */
[----:B--2---:R-:W-:Y:S04]  /*5c70*/  STG.E.64 desc[UR18][R2.64+0x18], R30 ;  /* 0x0000181e02007986 */ /* 0x004fe8000c101b12 */
[----:B---3--:R0:W-:Y:S04]  /*5c80*/  STG.E.64 desc[UR18][R4.64+0x18], R20 ;  /* 0x0000181404007986 */ /* 0x0081e8000c101b12 */
[----:B------:R-:W2:Y:S04]  /*5c90*/  LDG.E.64 R18, desc[UR18][R4.64+0x20] ;  /* 0x0000201204127981 */ /* 0x000ea8000c1e1b00 */
[----:B------:R-:W3:Y:S04]  /*5ca0*/  LDG.E.64 R16, desc[UR18][R2.64+0x20] ;  /* 0x0000201202107981 */ /* 0x000ee8000c1e1b00 */
[----:B--2---:R2:W-:Y:S04]  /*5cb0*/  STG.E.64 desc[UR18][R2.64+0x20], R18 ;  /* 0x0000201202007986 */ /* 0x0045e8000c101b12 */
[----:B---3--:R3:W-:Y:S04]  /*5cc0*/  STG.E.64 desc[UR18][R4.64+0x20], R16 ;  /* 0x0000201004007986 */ /* 0x0087e8000c101b12 */
[----:B-1----:R-:W4:Y:S04]  /*5cd0*/  LDG.E.64 R24, desc[UR18][R4.64+0x28] ;  /* 0x0000281204187981 */ /* 0x002f28000c1e1b00 */
[----:B------:R-:W5:Y:S04]  /*5ce0*/  LDG.E.64 R22, desc[UR18][R2.64+0x28] ;  /* 0x0000281202167981 */ /* 0x000f68000c1e1b00 */
[----:B----4-:R1:W-:Y:S04]  /*5cf0*/  STG.E.64 desc[UR18][R2.64+0x28], R24 ;  /* 0x0000281802007986 */ /* 0x0103e8000c101b12 */
[----:B-----5:R4:W-:Y:S04]  /*5d00*/  STG.E.64 desc[UR18][R4.64+0x28], R22 ;  /* 0x0000281604007986 */ /* 0x0209e8000c101b12 */
[----:B------:R-:W5:Y:S04]  /*5d10*/  LDG.E.64 R28, desc[UR18][R4.64+0x30] ;  /* 0x00003012041c7981 */ /* 0x000f68000c1e1b00 */
[----:B------:R-:W2:Y:S04]  /*5d20*/  LDG.E.64 R26, desc[UR18][R2.64+0x30] ;  /* 0x00003012021a7981 */ /* 0x000ea8000c1e1b00 */
[----:B-----5:R-:W-:Y:S04]  /*5d30*/  STG.E.64 desc[UR18][R2.64+0x30], R28 ;  /* 0x0000301c02007986 */ /* 0x020fe8000c101b12 */
[----:B--2---:R2:W-:Y:S04]  /*5d40*/  STG.E.64 desc[UR18][R4.64+0x30], R26 ;  /* 0x0000301a04007986 */ /* 0x0045e8000c101b12 */
[----:B0-----:R-:W5:Y:S04]  /*5d50*/  LDG.E.64 R20, desc[UR18][R4.64+0x38] ;  /* 0x0000381204147981 */ /* 0x001f68000c1e1b00 */
[----:B------:R-:W3:Y:S04]  /*5d60*/  LDG.E.64 R18, desc[UR18][R2.64+0x38] ;  /* 0x0000381202127981 */ /* 0x000ee8000c1e1b00 */
[----:B-----5:R0:W-:Y:S04]  /*5d70*/  STG.E.64 desc[UR18][R2.64+0x38], R20 ;  /* 0x0000381402007986 */ /* 0x0201e8000c101b12 */
[----:B---3--:R3:W-:Y:S04]  /*5d80*/  STG.E.64 desc[UR18][R4.64+0x38], R18 ;  /* 0x0000381204007986 */ /* 0x0087e8000c101b12 */
[----:B------:R-:W5:Y:S04]  /*5d90*/  LDG.E.64 R30, desc[UR18][R4.64+0x40] ;  /* 0x00004012041e7981 */ /* 0x000f68000c1e1b00 */
[----:B------:R-:W4:Y:S04]  /*5da0*/  LDG.E.64 R16, desc[UR18][R2.64+0x40] ;  /* 0x0000401202107981 */ /* 0x000f28000c1e1b00 */
[----:B-----5:R5:W-:Y:S04]  /*5db0*/  STG.E.64 desc[UR18][R2.64+0x40], R30 ;  /* 0x0000401e02007986 */ /* 0x020be8000c101b12 */
[----:B----4-:R4:W-:Y:S04]  /*5dc0*/  STG.E.64 desc[UR18][R4.64+0x40], R16 ;  /* 0x0000401004007986 */ /* 0x0109e8000c101b12 */
[----:B-1----:R-:W2:Y:S04]  /*5dd0*/  LDG.E.64 R24, desc[UR18][R4.64+0x48] ;  /* 0x0000481204187981 */ /* 0x002ea8000c1e1b00 */
[----:B------:R-:W3:Y:S04]  /*5de0*/  LDG.E.64 R22, desc[UR18][R2.64+0x48] ;  /* 0x0000481202167981 */ /* 0x000ee8000c1e1b00 */
[----:B--2---:R1:W-:Y:S04]  /*5df0*/  STG.E.64 desc[UR18][R2.64+0x48], R24 ;  /* 0x0000481802007986 */ /* 0x0043e8000c101b12 */
[----:B---3--:R2:W-:Y:S04]  /*5e00*/  STG.E.64 desc[UR18][R4.64+0x48], R22 ;  /* 0x0000481604007986 */ /* 0x0085e8000c101b12 */
[----:B------:R-:W3:Y:S04]  /*5e10*/  LDG.E.64 R26, desc[UR18][R4.64+0x50] ;  /* 0x00005012041a7981 */ /* 0x000ee8000c1e1b00 */
[----:B0-----:R-:W5:Y:S04]  /*5e20*/  LDG.E.64 R20, desc[UR18][R2.64+0x50] ;  /* 0x0000501202147981 */ /* 0x001f68000c1e1b00 */
[----:B---3--:R0:W-:Y:S04]  /*5e30*/  STG.E.64 desc[UR18][R2.64+0x50], R26 ;  /* 0x0000501a02007986 */ /* 0x0081e8000c101b12 */
[----:B-----5:R3:W-:Y:S04]  /*5e40*/  STG.E.64 desc[UR18][R4.64+0x50], R20 ;  /* 0x0000501404007986 */ /* 0x0207e8000c101b12 */
[----:B------:R-:W5:Y:S04]  /*5e50*/  LDG.E.64 R28, desc[UR18][R4.64+0x58] ;  /* 0x00005812041c7981 */ /* 0x000f68000c1e1b00 */
[----:B------:R-:W4:Y:S04]  /*5e60*/  LDG.E.64 R18, desc[UR18][R2.64+0x58] ;  /* 0x0000581202127981 */ /* 0x000f28000c1e1b00 */
[----:B-----5:R5:W-:Y:S04]  /*5e70*/  STG.E.64 desc[UR18][R2.64+0x58], R28 ;  /* 0x0000581c02007986 */ /* 0x020be8000c101b12 */
[----:B----4-:R4:W-:Y:S04]  /*5e80*/  STG.E.64 desc[UR18][R4.64+0x58], R18 ;  /* 0x0000581204007986 */ /* 0x0109e8000c101b12 */
[----:B------:R-:W2:Y:S04]  /*5e90*/  LDG.E.64 R30, desc[UR18][R4.64+0x60] ;  /* 0x00006012041e7981 */ /* 0x000ea8000c1e1b00 */
[----:B------:R-:W3:Y:S04]  /*5ea0*/  LDG.E.64 R16, desc[UR18][R2.64+0x60] ;  /* 0x0000601202107981 */ /* 0x000ee8000c1e1b00 */
[----:B--2---:R2:W-:Y:S04]  /*5eb0*/  STG.E.64 desc[UR18][R2.64+0x60], R30 ;  /* 0x0000601e02007986 */ /* 0x0045e8000c101b12 */
[----:B---3--:R2:W-:Y:S04]  /*5ec0*/  STG.E.64 desc[UR18][R4.64+0x60], R16 ;  /* 0x0000601004007986 */ /* 0x0085e8000c101b12 */
[----:B-1----:R-:W3:Y:S04]  /*5ed0*/  LDG.E.64 R24, desc[UR18][R4.64+0x68] ;  /* 0x0000681204187981 */ /* 0x002ee8000c1e1b00 */
[----:B------:R-:W5:Y:S04]  /*5ee0*/  LDG.E.64 R22, desc[UR18][R2.64+0x68] ;  /* 0x0000681202167981 */ /* 0x000f68000c1e1b00 */
[----:B---3--:R2:W-:Y:S04]  /*5ef0*/  STG.E.64 desc[UR18][R2.64+0x68], R24 ;  /* 0x0000681802007986 */ /* 0x0085e8000c101b12 */
[----:B-----5:R2:W-:Y:S04]  /*5f00*/  STG.E.64 desc[UR18][R4.64+0x68], R22 ;  /* 0x0000681604007986 */ /* 0x0205e8000c101b12 */
[----:B0-----:R-:W3:Y:S04]  /*5f10*/  LDG.E.64 R26, desc[UR18][R4.64+0x70] ;  /* 0x00007012041a7981 */ /* 0x001ee8000c1e1b00 */
[----:B------:R-:W5:Y:S04]  /*5f20*/  LDG.E.64 R20, desc[UR18][R2.64+0x70] ;  /* 0x0000701202147981 */ /* 0x000f68000c1e1b00 */
[----:B---3--:R2:W-:Y:S04]  /*5f30*/  STG.E.64 desc[UR18][R2.64+0x70], R26 ;  /* 0x0000701a02007986 */ /* 0x0085e8000c101b12 */
[----:B-----5:R2:W-:Y:S04]  /*5f40*/  STG.E.64 desc[UR18][R4.64+0x70], R20 ;  /* 0x0000701404007986 */ /* 0x0205e8000c101b12 */
[----:B------:R-:W3:Y:S04]  /*5f50*/  LDG.E.64 R28, desc[UR18][R4.64+0x78] ;  /* 0x00007812041c7981 */ /* 0x000ee8000c1e1b00 */
[----:B----4-:R-:W4:Y:S01]  /*5f60*/  LDG.E.64 R18, desc[UR18][R2.64+0x78] ;  /* 0x0000781202127981 */ /* 0x010f22000c1e1b00 */
[----:B------:R-:W-:-:S05]  /*5f70*/  VIADD R9, R9, 0x10 ;  /* 0x0000001009097836 */ /* 0x000fca0000000000 */
[----:B------:R-:W-:Y:S01]  /*5f80*/  ISETP.NE.AND P0, PT, R9, R7, PT ;  /* 0x000000070900720c */ /* 0x000fe20003f05270 */
[----:B---3--:R2:W-:Y:S04]  /*5f90*/  STG.E.64 desc[UR18][R2.64+0x78], R28 ;  /* 0x0000781c02007986 */ /* 0x0085e8000c101b12 */
[----:B----4-:R2:W-:Y:S08]  /*5fa0*/  STG.E.64 desc[UR18][R4.64+0x78], R18 ;  /* 0x0000781204007986 */ /* 0x0105f0000c101b12 */
[----:B------:R-:W-:Y:S05]  /*5fb0*/  @P0 BRA `(.L_x_98) ;  /* 0xfffffff800e40947 */ /* 0x000fea000383ffff */
.L_x_97:
[----:B------:R-:W-:Y:S05]  /*5fc0*/  @!P1 BRA `(.L_x_72) ;  /* 0x00000004003c9947 */ /* 0x000fea0003800000 */
[----:B------:R-:W-:Y:S02]  /*5fd0*/  ISETP.GE.U32.AND P0, PT, R8, 0x8, PT ;  /* 0x000000080800780c */ /* 0x000fe40003f06070 */
[----:B------:R-:W-:-:S04]  /*5fe0*/  LOP3.LUT R0, R36, 0x7, RZ, 0xc0, !PT ;  /* 0x0000000724007812 */ /* 0x000fc800078ec0ff */
[----:B------:R-:W-:-:S07]  /*5ff0*/  ISETP.NE.AND P1, PT, R0, RZ, PT ;  /* 0x000000ff0000720c */ /* 0x000fce0003f25270 */
[----:B------:R-:W-:Y:S06]  /*6000*/  @!P0 BRA `(.L_x_99) ;  /* 0x0000000000948947 */ /* 0x000fec0003800000 */
[----:B0-23--:R-:W-:Y:S02]  /*6010*/  IMAD.IADD R17, R36, 0x1, R7 ;  /* 0x0000000124117824 */ /* 0x00dfe400078e0207 */
[----:B------:R-:W-:-:S04]  /*6020*/  IMAD.WIDE.U32 R2, R7, 0x8, R12 ;  /* 0x0000000807027825 */ /* 0x000fc800078e000c */
[----:B------:R-:W-:Y:S01]  /*6030*/  IMAD.WIDE.U32 R16, R17, 0x8, R12 ;  /* 0x0000000811107825 */ /* 0x000fe200078e000c */
[----:B------:R-:W2:Y:S04]  /*6040*/  LDG.E.64 R8, desc[UR18][R2.64] ;  /* 0x0000001202087981 */ /* 0x000ea8000c1e1b00 */
[----:B------:R-:W3:Y:S01]  /*6050*/  LDG.E.64 R18, desc[UR18][R16.64] ;  /* 0x0000001210127981 */ /* 0x000ee2000c1e1b00 */
[----:B------:R-:W-:-:S03]  /*6060*/  IMAD.WIDE.U32 R4, R36, 0x8, R2 ;  /* 0x0000000824047825 */ /* 0x000fc600078e0002 */
[----:B---3--:R0:W-:Y:S04]  /*6070*/  STG.E.64 desc[UR18][R2.64], R18 ;  /* 0x0000001202007986 */ /* 0x0081e8000c101b12 */
[----:B--2---:R2:W-:Y:S04]  /*6080*/  STG.E.64 desc[UR18][R16.64], R8 ;  /* 0x0000000810007986 */ /* 0x0045e8000c101b12 */
[----:B------:R-:W3:Y:S04]  /*6090*/  LDG.E.64 R22, desc[UR18][R4.64+0x8] ;  /* 0x0000081204167981 */ /* 0x000ee8000c1e1b00 */
[----:B------:R-:W4:Y:S04]  /*60a0*/  LDG.E.64 R20, desc[UR18][R2.64+0x8] ;  /* 0x0000081202147981 */ /* 0x000f28000c1e1b00 */
[----:B---3--:R3:W-:Y:S04]  /*60b0*/  STG.E.64 desc[UR18][R2.64+0x8], R22 ;  /* 0x0000081602007986 */ /* 0x0087e8000c101b12 */
[----:B----4-:R4:W-:Y:S04]  /*60c0*/  STG.E.64 desc[UR18][R4.64+0x8], R20 ;  /* 0x0000081404007986 */ /* 0x0109e8000c101b12 */
[----:B------:R-:W5:Y:S04]  /*60d0*/  LDG.E.64 R26, desc[UR18][R4.64+0x10] ;  /* 0x00001012041a7981 */ /* 0x000f68000c1e1b00 */
[----:B-1----:R-:W2:Y:S04]  /*60e0*/  LDG.E.64 R24, desc[UR18][R2.64+0x10] ;  /* 0x0000101202187981 */ /* 0x002ea8000c1e1b00 */
[----:B-----5:R1:W-:Y:S04]  /*60f0*/  STG.E.64 desc[UR18][R2.64+0x10], R26 ;  /* 0x0000101a02007986 */ /* 0x0203e8000c101b12 */
[----:B--2---:R2:W-:Y:S04]  /*6100*/  STG.E.64 desc[UR18][R4.64+0x10], R24 ;  /* 0x0000101804007986 */ /* 0x0045e8000c101b12 */
[----:B------:R-:W5:Y:S04]  /*6110*/  LDG.E.64 R28, desc[UR18][R4.64+0x18] ;  /* 0x00001812041c7981 */ /* 0x000f68000c1e1b00 */
[----:B0-----:R-:W3:Y:S04]  /*6120*/  LDG.E.64 R18, desc[UR18][R2.64+0x18] ;  /* 0x0000181202127981 */ /* 0x001ee8000c1e1b00 */
[----:B-----5:R-:W-:Y:S04]  /*6130*/  STG.E.64 desc[UR18][R2.64+0x18], R28 ;  /* 0x0000181c02007986 */ /* 0x020fe8000c101b12 */
[----:B---3--:R0:W-:Y:S04]  /*6140*/  STG.E.64 desc[UR18][R4.64+0x18], R18 ;  /* 0x0000181204007986 */ /* 0x0081e8000c101b12 */
[----:B------:R-:W3:Y:S04]  /*6150*/  LDG.E.64 R16, desc[UR18][R4.64+0x20] ;  /* 0x0000201204107981 */ /* 0x000ee8000c1e1b00 */
[----:B------:R-:W5:Y:S04]  /*6160*/  LDG.E.64 R8, desc[UR18][R2.64+0x20] ;  /* 0x0000201202087981 */ /* 0x000f68000c1e1b00 */
[----:B---3--:R3:W-:Y:S04]  /*6170*/  STG.E.64 desc[UR18][R2.64+0x20], R16 ;  /* 0x0000201002007986 */ /* 0x0087e8000c101b12 */
[----:B-----5:R0:W-:Y:S04]  /*6180*/  STG.E.64 desc[UR18][R4.64+0x20], R8 ;  /* 0x0000200804007986 */ /* 0x0201e8000c101b12 */
[----:B------:R-:W5:Y:S04]  /*6190*/  LDG.E.64 R22, desc[UR18][R4.64+0x28] ;  /* 0x0000281204167981 */ /* 0x000f68000c1e1b00 */
[----:B----4-:R-:W4:Y:S04]  /*61a0*/  LDG.E.64 R20, desc[UR18][R2.64+0x28] ;  /* 0x0000281202147981 */ /* 0x010f28000c1e1b00 */
[----:B-----5:R0:W-:Y:S04]  /*61b0*/  STG.E.64 desc[UR18][R2.64+0x28], R22 ;  /* 0x0000281602007986 */ /* 0x0201e8000c101b12 */
[----:B----4-:R4:W-:Y:S04]  /*61c0*/  STG.E.64 desc[UR18][R4.64+0x28], R20 ;  /* 0x0000281404007986 */ /* 0x0109e8000c101b12 */
[----:B-1----:R-:W5:Y:S04]  /*61d0*/  LDG.E.64 R26, desc[UR18][R4.64+0x30] ;  /* 0x00003012041a7981 */ /* 0x002f68000c1e1b00 */
[----:B--2---:R-:W2:Y:S04]  /*61e0*/  LDG.E.64 R24, desc[UR18][R2.64+0x30] ;  /* 0x0000301202187981 */ /* 0x004ea8000c1e1b00 */
[----:B-----5:R4:W-:Y:S04]  /*61f0*/  STG.E.64 desc[UR18][R2.64+0x30], R26 ;  /* 0x0000301a02007986 */ /* 0x0209e8000c101b12 */
[----:B--2---:R4:W-:Y:S04]  /*6200*/  STG.E.64 desc[UR18][R4.64+0x30], R24 ;  /* 0x0000301804007986 */ /* 0x0049e8000c101b12 */
[----:B0-----:R-:W2:Y:S04]  /*6210*/  LDG.E.64 R18, desc[UR18][R4.64+0x38] ;  /* 0x0000381204127981 */ /* 0x001ea8000c1e1b00 */
[----:B---3--:R-:W3:Y:S01]  /*6220*/  LDG.E.64 R16, desc[UR18][R2.64+0x38] ;  /* 0x0000381202107981 */ /* 0x008ee2000c1e1b00 */
[----:B------:R-:W-:-:S03]  /*6230*/  VIADD R7, R7, 0x8 ;  /* 0x0000000807077836 */ /* 0x000fc60000000000 */
[----:B--2---:R4:W-:Y:S04]  /*6240*/  STG.E.64 desc[UR18][R2.64+0x38], R18 ;  /* 0x0000381202007986 */ /* 0x0049e8000c101b12 */
[----:B---3--:R4:W-:Y:S02]  /*6250*/  STG.E.64 desc[UR18][R4.64+0x38], R16 ;  /* 0x0000381004007986 */ /* 0x0089e4000c101b12 */
.L_x_99:
[----:B------:R-:W-:Y:S05]  /*6260*/  @!P1 BRA `(.L_x_72) ;  /* 0x0000000000949947 */ /* 0x000fea0003800000 */
[----:B------:R-:W-:Y:S02]  /*6270*/  ISETP.GE.U32.AND P0, PT, R0, 0x4, PT ;  /* 0x000000040000780c */ /* 0x000fe40003f06070 */
[----:B------:R-:W-:-:S11]  /*6280*/  ISETP.NE.AND P1, PT, R6, RZ, PT ;  /* 0x000000ff0600720c */ /* 0x000fd60003f25270 */
[----:B------:R-:W-:Y:S05]  /*6290*/  @!P0 BRA `(.L_x_100) ;  /* 0x0000000000548947 */ /* 0x000fea0003800000 */
[----:B--2-4-:R-:W-:Y:S02]  /*62a0*/  IMAD.IADD R27, R36, 0x1, R7 ;  /* 0x00000001241b7824 */ /* 0x014fe400078e0207 */
[----:B-1----:R-:W-:-:S04]  /*62b0*/  IMAD.WIDE.U32 R24, R7, 0x8, R12 ;  /* 0x0000000807187825 */ /* 0x002fc800078e000c */
[----:B------:R-:W-:Y:S01]  /*62c0*/  IMAD.WIDE.U32 R26, R27, 0x8, R12 ;  /* 0x000000081b1a7825 */ /* 0x000fe200078e000c */
[----:B------:R-:W2:Y:S04]  /*62d0*/  LDG.E.64 R2, desc[UR18][R24.64] ;  /* 0x0000001218027981 */ /* 0x000ea8000c1e1b00 */
[----:B0--3--:R-:W3:Y:S01]  /*62e0*/  LDG.E.64 R4, desc[UR18][R26.64] ;  /* 0x000000121a047981 */ /* 0x009ee2000c1e1b00 */
[----:B------:R-:W-:-:S03]  /*62f0*/  IMAD.WIDE.U32 R28, R36, 0x8, R24 ;  /* 0x00000008241c7825 */ /* 0x000fc600078e0018 */
[----:B---3--:R0:W-:Y:S04]  /*6300*/  STG.E.64 desc[UR18][R24.64], R4 ;  /* 0x0000000418007986 */ /* 0x0081e8000c101b12 */
[----:B--2---:R1:W-:Y:S04]  /*6310*/  STG.E.64 desc[UR18][R26.64], R2 ;  /* 0x000000021a007986 */ /* 0x0043e8000c101b12 */
[----:B------:R-:W2:Y:S04]  /*6320*/  LDG.E.64 R16, desc[UR18][R28.64+0x8] ;  /* 0x000008121c107981 */ /* 0x000ea8000c1e1b00 */
[----:B------:R-:W3:Y:S04]  /*6330*/  LDG.E.64 R8, desc[UR18][R24.64+0x8] ;  /* 0x0000081218087981 */ /* 0x000ee8000c1e1b00 */
[----:B--2---:R1:W-:Y:S04]  /*6340*/  STG.E.64 desc[UR18][R24.64+0x8], R16 ;  /* 0x0000081018007986 */ /* 0x0043e8000c101b12 */
[----:B---3--:R1:W-:Y:S04]  /*6350*/  STG.E.64 desc[UR18][R28.64+0x8], R8 ;  /* 0x000008081c007986 */ /* 0x0083e8000c101b12 */
[----:B------:R-:W2:Y:S04]  /*6360*/  LDG.E.64 R20, desc[UR18][R28.64+0x10] ;  /* 0x000010121c147981 */ /* 0x000ea8000c1e1b00 */
[----:B------:R-:W3:Y:S04]  /*6370*/  LDG.E.64 R18, desc[UR18][R24.64+0x10] ;  /* 0x0000101218127981 */ /* 0x000ee8000c1e1b00 */
[----:B--2---:R1:W-:Y:S04]  /*6380*/  STG.E.64 desc[UR18][R24.64+0x10], R20 ;  /* 0x0000101418007986 */ /* 0x0043e8000c101b12 */
[----:B---3--:R1:W-:Y:S04]  /*6390*/  STG.E.64 desc[UR18][R28.64+0x10], R18 ;  /* 0x000010121c007986 */ /* 0x0083e8000c101b12 */
[----:B------:R-:W2:Y:S04]  /*63a0*/  LDG.E.64 R22, desc[UR18][R28.64+0x18] ;  /* 0x000018121c167981 */ /* 0x000ea8000c1e1b00 */
[----:B0-----:R-:W3:Y:S01]  /*63b0*/  LDG.E.64 R4, desc[UR18][R24.64+0x18] ;  /* 0x0000181218047981 */ /* 0x001ee2000c1e1b00 */
[----:B------:R-:W-:-:S03]  /*63c0*/  VIADD R7, R7, 0x4 ;  /* 0x0000000407077836 */ /* 0x000fc60000000000 */
[----:B--2---:R1:W-:Y:S04]  /*63d0*/  STG.E.64 desc[UR18][R24.64+0x18], R22 ;  /* 0x0000181618007986 */ /* 0x0043e8000c101b12 */
[----:B---3--:R1:W-:Y:S02]  /*63e0*/  STG.E.64 desc[UR18][R28.64+0x18], R4 ;  /* 0x000018041c007986 */ /* 0x0083e4000c101b12 */
.L_x_100:
[----:B------:R-:W-:Y:S05]  /*63f0*/  @!P1 BRA `(.L_x_72) ;  /* 0x0000000000309947 */ /* 0x000fea0003800000 */
[----:B------:R-:W-:-:S05]  /*6400*/  UMOV UR4, URZ ;  /* 0x000000ff00047c82 */ /* 0x000fca0008000000 */
.L_x_101:
[----:B01----:R-:W-:Y:S02]  /*6410*/  IMAD.IADD R9, R36, 0x1, R7 ;  /* 0x0000000124097824 */ /* 0x003fe400078e0207 */
[----:B--2-4-:R-:W-:-:S04]  /*6420*/  IMAD.WIDE.U32 R2, R7, 0x8, R12 ;  /* 0x0000000807027825 */ /* 0x014fc800078e000c */
[----:B------:R-:W-:Y:S01]  /*6430*/  IMAD.WIDE.U32 R8, R9, 0x8, R12 ;  /* 0x0000000809087825 */ /* 0x000fe200078e000c */
[----:B0--3--:R-:W2:Y:S04]  /*6440*/  LDG.E.64 R4, desc[UR18][R2.64] ;  /* 0x0000001202047981 */ /* 0x009ea8000c1e1b00 */
[----:B------:R-:W3:Y:S01]  /*6450*/  LDG.E.64 R16, desc[UR18][R8.64] ;  /* 0x0000001208107981 */ /* 0x000ee2000c1e1b00 */
[----:B------:R-:W-:-:S06]  /*6460*/  UIADD3 UR4, UPT, UPT, UR4, 0x1, URZ ;  /* 0x0000000104047890 */ /* 0x000fcc000fffe0ff */
[----:B------:R-:W-:Y:S01]  /*6470*/  ISETP.NE.AND P0, PT, R6, UR4, PT ;  /* 0x0000000406007c0c */ /* 0x000fe2000bf05270 */
[----:B------:R-:W-:Y:S01]  /*6480*/  VIADD R7, R7, 0x1 ;  /* 0x0000000107077836 */ /* 0x000fe20000000000 */
[----:B---3--:R0:W-:Y:S04]  /*6490*/  STG.E.64 desc[UR18][R2.64], R16 ;  /* 0x0000001002007986 */ /* 0x0081e8000c101b12 */
[----:B--2---:R0:W-:Y:S07]  /*64a0*/  STG.E.64 desc[UR18][R8.64], R4 ;  /* 0x0000000408007986 */ /* 0x0041ee000c101b12 */
[----:B------:R-:W-:Y:S05]  /*64b0*/  @P0 BRA `(.L_x_101) ;  /* 0xfffffffc00d40947 */ /* 0x000fea000383ffff */
.L_x_72:
[----:B01234-:R-:W2:Y:S04]  /*64c0*/  LDG.E.64 R4, desc[UR18][R14.64] ;  /* 0x000000120e047981 */ /* 0x01fea8000c1e1b00 */
[----:B------:R-:W3:Y:S01]  /*64d0*/  LDG.E.64 R2, desc[UR18][R14.64+0x8] ;  /* 0x000008120e027981 */ /* 0x000ee2000c1e1b00 */
[----:B------:R-:W-:-:S03]  /*64e0*/  ISETP.GE.AND P0, PT, R36, 0x2, PT ;  /* 0x000000022400780c */ /* 0x000fc60003f06270 */
[----:B--2---:R0:W-:Y:S04]  /*64f0*/  STG.E.64 desc[UR18][R14.64+0x8], R4 ;  /* 0x000008040e007986 */ /* 0x0041e8000c101b12 */
[----:B---3--:R0:W-:Y:S06]  /*6500*/  STG.E.64 desc[UR18][R14.64], R2 ;  /* 0x000000020e007986 */ /* 0x0081ec000c101b12 */
[----:B------:R-:W-:Y:S05]  /*6510*/  @!P0 BRA `(.L_x_102) ;  /* 0x0000000800908947 */ /* 0x000fea0003800000 */
[----:B------:R-:W1:Y:S01]  /*6520*/  LDC R0, c[0x0][0x3c0] ;  /* 0x0000f000ff007b82 */ /* 0x000e620000000800 */
[C---:B0-----:R-:W-:Y:S02]  /*6530*/  LOP3.LUT R2, R36.reuse, 0x7ffffff8, RZ, 0xc0, !PT ;  /* 0x7ffffff824027812 */ /* 0x041fe400078ec0ff */
[----:B------:R-:W-:-:S05]  /*6540*/  LOP3.LUT R4, R36, 0x3, RZ, 0xc0, !PT ;  /* 0x0000000324047812 */ /* 0x000fca00078ec0ff */
[----:B------:R-:W0:Y:S01]  /*6550*/  LDC R5, c[0x0][0x3bc] ;  /* 0x0000ef00ff057b82 */ /* 0x000e220000000800 */
[----:B-1----:R-:W-:-:S04]  /*6560*/  VIADD R3, R0, 0x2 ;  /* 0x0000000200037836 */ /* 0x002fc80000000000 */
[----:B------:R-:W-:Y:S01]  /*6570*/  IMAD R0, R3, R0, R3 ;  /* 0x0000000003007224 */ /* 0x000fe200078e0203 */
[----:B------:R-:W-:-:S04]  /*6580*/  LOP3.LUT R3, R36, 0x7, RZ, 0xc0, !PT ;  /* 0x0000000724037812 */ /* 0x000fc800078ec0ff */
[----:B------:R-:W-:Y:S01]  /*6590*/  LEA.HI R0, R0, R0, RZ, 0x1 ;  /* 0x0000000000007211 */ /* 0x000fe200078f08ff */
[----:B------:R-:W-:-:S03]  /*65a0*/  VIADD R6, R3, 0xffffffff ;  /* 0xffffffff03067836 */ /* 0x000fc60000000000 */
[----:B0-----:R-:W-:Y:S01]  /*65b0*/  LEA.HI.SX32 R36, R0, R5, 0x1f ;  /* 0x0000000500247211 */ /* 0x001fe200078ffaff */
[----:B------:R-:W-:-:S04]  /*65c0*/  IMAD.MOV.U32 R5, RZ, RZ, RZ ;  /* 0x000000ffff057224 */ /* 0x000fc800078e00ff */
[----:B------:R-:W-:-:S07]  /*65d0*/  VIADD R7, R36, 0xffffffff ;  /* 0xffffffff24077836 */ /* 0x000fce0000000000 */
.L_x_111:
[----:B------:R-:W-:Y:S02]  /*65e0*/  IMAD R32, R36, R5, RZ ;  /* 0x0000000524207224 */ /* 0x000fe400078e02ff */
[----:B------:R-:W-:Y:S02]  /*65f0*/  VIADD R33, R5, 0x1 ;  /* 0x0000000105217836 */ /* 0x000fe40000000000 */
[--C-:B------:R-:W-:Y:S02]  /*6600*/  IMAD.IADD R17, R32, 0x1, R5.reuse ;  /* 0x0000000120117824 */ /* 0x100fe400078e0205 */
[----:B------:R-:W-:Y:S01]  /*6610*/  IMAD.MOV.U32 R34, RZ, RZ, R5 ;  /* 0x000000ffff227224 */ /* 0x000fe200078e0005 */
[----:B------:R-:W-:Y:S01]  /*6620*/  ISETP.NE.AND P1, PT, R33, R7, PT ;  /* 0x000000072100720c */ /* 0x000fe20003f25270 */
[----:B------:R-:W-:-:S04]  /*6630*/  IMAD.WIDE.U32 R8, R5, 0x8, R14 ;  /* 0x0000000805087825 */ /* 0x000fc800078e000e */
[----:B------:R-:W-:-:S04]  /*6640*/  IMAD.WIDE.U32 R16, R17, 0x8, R12 ;  /* 0x0000000811107825 */ /* 0x000fc800078e000c */
[----:B0-----:R-:W-:-:S07]  /*6650*/  IMAD.MOV.U32 R5, RZ, RZ, R33 ;  /* 0x000000ffff057224 */ /* 0x001fce00078e0021 */
.L_x_110:
[----:B0-----:R-:W2:Y:S01]  /*6660*/  LDG.E.64 R20, desc[UR18][R16.64] ;  /* 0x0000001210147981 */ /* 0x001ea2000c1e1b00 */
[----:B------:R-:W-:-:S04]  /*6670*/  IMAD R35, R36, R33, RZ ;  /* 0x0000002124237224 */ /* 0x000fc800078e02ff */
[----:B------:R-:W-:-:S04]  /*6680*/  IMAD.IADD R23, R35, 0x1, R34 ;  /* 0x0000000123177824 */ /* 0x000fc800078e0222 */
[----:B------:R-:W-:-:S06]  /*6690*/  IMAD.WIDE.U32 R22, R23, 0x8, R12 ;  /* 0x0000000817167825 */ /* 0x000fcc00078e000c */
[----:B------:R-:W3:Y:S01]  /*66a0*/  LDG.E.64 R22, desc[UR18][R22.64] ;  /* 0x0000001216167981 */ /* 0x000ee2000c1e1b00 */
[----:B------:R-:W-:Y:S01]  /*66b0*/  IMAD.MOV.U32 R18, RZ, RZ, 0x1 ;  /* 0x00000001ff127424 */ /* 0x000fe200078e00ff */
[----:B------:R-:W-:Y:S01]  /*66c0*/  BSSY.RECONVERGENT B0, `(.L_x_103) ;  /* 0x0000011000007945 */ /* 0x000fe20003800200 */
[----:B------:R-:W-:Y:S01]  /*66d0*/  ISETP.GE.U32.AND P2, PT, R7, 0x7, PT ;  /* 0x000000070700780c */ /* 0x000fe20003f46070 */
[----:B--2---:R-:W0:Y:S01]  /*66e0*/  MUFU.RCP64H R19, R21 ;  /* 0x0000001500137308 */ /* 0x004e220000001800 */
[----:B---3--:R-:W-:Y:S02]  /*66f0*/  FSETP.GEU.AND P3, PT, |R23|, 6.5827683646048100446e-37, PT ;  /* 0x036000001700780b */ /* 0x008fe40003f6e200 */
[----:B0-----:R-:W-:-:S08]  /*6700*/  DFMA R24, -R20, R18, 1 ;  /* 0x3ff000001418742b */ /* 0x001fd00000000112 */
[----:B------:R-:W-:-:S08]  /*6710*/  DFMA R24, R24, R24, R24 ;  /* 0x000000181818722b */ /* 0x000fd00000000018 */
[----:B------:R-:W-:-:S08]  /*6720*/  DFMA R24, R18, R24, R18 ;  /* 0x000000181218722b */ /* 0x000fd00000000012 */
[----:B------:R-:W-:-:S08]  /*6730*/  DFMA R18, -R20, R24, 1 ;  /* 0x3ff000001412742b */ /* 0x000fd00000000118 */
[----:B------:R-:W-:-:S08]  /*6740*/  DFMA R24, R24, R18, R24 ;  /* 0x000000121818722b */ /* 0x000fd00000000018 */
[----:B------:R-:W-:-:S08]  /*6750*/  DMUL R28, R22, R24 ;  /* 0x00000018161c7228 */ /* 0x000fd00000000000 */
[----:B------:R-:W-:-:S08]  /*6760*/  DFMA R18, -R20, R28, R22 ;  /* 0x0000001c1412722b */ /* 0x000fd00000000116 */
[----:B------:R-:W-:-:S10]  /*6770*/  DFMA R28, R24, R18, R28 ;  /* 0x00000012181c722b */ /* 0x000fd4000000001c */
[----:B------:R-:W-:-:S05]  /*6780*/  FFMA R0, RZ, R21, R29 ;  /* 0x00000015ff007223 */ /* 0x000fca000000001d */
[----:B------:R-:W-:-:S13]  /*6790*/  FSETP.GT.AND P0, PT, |R0|, 1.469367938527859385e-39, PT ;  /* 0x001000000000780b */ /* 0x000fda0003f04200 */
[----:B------:R-:W-:Y:S05]  /*67a0*/  @P0 BRA P3, `(.L_x_104) ;  /* 0x0000000000080947 */ /* 0x000fea0001800000 */
[----:B------:R-:W-:-:S07]  /*67b0*/  MOV R0, 0x67d0 ;  /* 0x000067d000007802 */ /* 0x000fce0000000f00 */
[----:B------:R-:W-:Y:S05]  /*67c0*/  CALL.REL.NOINC `($__internal_0_$__cuda_sm20_div_rn_f64_full) ;  /* 0x0000001400187944 */ /* 0x000fea0003c00000 */
.L_x_104:
[----:B------:R-:W-:Y:S05]  /*67d0*/  BSYNC.RECONVERGENT B0 ;  /* 0x0000000000007941 */ /* 0x000fea0003800200 */
.L_x_103:
[----:B------:R-:W-:Y:S01]  /*67e0*/  IMAD.MOV.U32 R0, RZ, RZ, RZ ;  /* 0x000000ffff007224 */ /* 0x000fe200078e00ff */
[----:B------:R-:W-:Y:S06]  /*67f0*/  @!P2 BRA `(.L_x_105) ;  /* 0x0000000000a4a947 */ /* 0x000fec0003800000 */
[----:B------:R-:W-:-:S05]  /*6800*/  UMOV UR4, URZ ;  /* 0x000000ff00047c82 */ /* 0x000fca0008000000 */
.L_x_106:
[----:B-1----:R-:W-:Y:S02]  /*6810*/  VIADD R25, R35, UR4 ;  /* 0x0000000423197c36 */ /* 0x002fe40008000000 */
[----:B------:R-:W-:Y:S02]  /*6820*/  VIADD R19, R32, UR4 ;  /* 0x0000000420137c36 */ /* 0x000fe40008000000 */
[----:B------:R-:W-:-:S04]  /*6830*/  IMAD.WIDE.U32 R24, R25, 0x8, R12 ;  /* 0x0000000819187825 */ /* 0x000fc800078e000c */
[----:B------:R-:W-:Y:S01]  /*6840*/  IMAD.WIDE.U32 R18, R19, 0x8, R12 ;  /* 0x0000000813127825 */ /* 0x000fe200078e000c */
[----:B------:R-:W2:Y:S04]  /*6850*/  LDG.E.64 R20, desc[UR18][R24.64] ;  /* 0x0000001218147981 */ /* 0x000ea8000c1e1b00 */
[----:B------:R-:W2:Y:S02]  /*6860*/  LDG.E.64 R30, desc[UR18][R18.64] ;  /* 0x00000012121e7981 */ /* 0x000ea4000c1e1b00 */
[-C--:B--2---:R-:W-:Y:S02]  /*6870*/  DFMA R30, R30, -R28.reuse, R20 ;  /* 0x8000001c1e1e722b */ /* 0x084fe40000000014 */
[----:B------:R-:W2:Y:S05]  /*6880*/  LDG.E.64 R20, desc[UR18][R24.64+0x8] ;  /* 0x0000081218147981 */ /* 0x000eaa000c1e1b00 */
[----:B------:R-:W-:Y:S04]  /*6890*/  STG.E.64 desc[UR18][R24.64], R30 ;  /* 0x0000001e18007986 */ /* 0x000fe8000c101b12 */
[----:B------:R-:W2:Y:S02]  /*68a0*/  LDG.E.64 R26, desc[UR18][R18.64+0x8] ;  /* 0x00000812121a7981 */ /* 0x000ea4000c1e1b00 */
[----:B--2---:R-:W-:-:S02]  /*68b0*/  DFMA R26, R26, -R28, R20 ;  /* 0x8000001c1a1a722b */ /* 0x004fc40000000014 */
[----:B------:R-:W2:Y:S05]  /*68c0*/  LDG.E.64 R20, desc[UR18][R24.64+0x10] ;  /* 0x0000101218147981 */ /* 0x000eaa000c1e1b00 */
[----:B------:R-:W-:Y:S04]  /*68d0*/  STG.E.64 desc[UR18][R24.64+0x8], R26 ;  /* 0x0000081a18007986 */ /* 0x000fe8000c101b12 */
[----:B------:R-:W2:Y:S02]  /*68e0*/  LDG.E.64 R22, desc[UR18][R18.64+0x10] ;  /* 0x0000101212167981 */ /* 0x000ea4000c1e1b00 */
[----:B--2---:R-:W-:-:S02]  /*68f0*/  DFMA R22, R22, -R28, R20 ;  /* 0x8000001c1616722b */ /* 0x004fc40000000014 */
[----:B------:R-:W2:Y:S05]  /*6900*/  LDG.E.64 R20, desc[UR18][R24.64+0x18] ;  /* 0x0000181218147981 */ /* 0x000eaa000c1e1b00 */
[----:B------:R0:W-:Y:S04]  /*6910*/  STG.E.64 desc[UR18][R24.64+0x10], R22 ;  /* 0x0000101618007986 */ /* 0x0001e8000c101b12 */
[----:B------:R-:W2:Y:S04]  /*6920*/  LDG.E.64 R38, desc[UR18][R18.64+0x18] ;  /* 0x0000181212267981 */ /* 0x000ea8000c1e1b00 */
[----:B0-----:R-:W3:Y:S01]  /*6930*/  LDG.E.64 R22, desc[UR18][R24.64+0x30] ;  /* 0x0000301218167981 */ /* 0x001ee2000c1e1b00 */
[----:B--2---:R-:W-:-:S03]  /*6940*/  DFMA R38, R38, -R28, R20 ;  /* 0x8000001c2626722b */ /* 0x004fc60000000014 */
[----:B------:R-:W2:Y:S04]  /*6950*/  LDG.E.64 R20, desc[UR18][R24.64+0x20] ;  /* 0x0000201218147981 */ /* 0x000ea8000c1e1b00 */
[----:B------:R0:W-:Y:S04]  /*6960*/  STG.E.64 desc[UR18][R24.64+0x18], R38 ;  /* 0x0000182618007986 */ /* 0x0001e8000c101b12 */
[----:B------:R-:W2:Y:S02]  /*6970*/  LDG.E.64 R30, desc[UR18][R18.64+0x20] ;  /* 0x00002012121e7981 */ /* 0x000ea4000c1e1b00 */
[----:B--2---:R-:W-:-:S02]  /*6980*/  DFMA R30, R30, -R28, R20 ;  /* 0x8000001c1e1e722b */ /* 0x004fc40000000014 */
[----:B------:R-:W2:Y:S05]  /*6990*/  LDG.E.64 R20, desc[UR18][R24.64+0x28] ;  /* 0x0000281218147981 */ /* 0x000eaa000c1e1b00 */
[----:B------:R1:W-:Y:S04]  /*69a0*/  STG.E.64 desc[UR18][R24.64+0x20], R30 ;  /* 0x0000201e18007986 */ /* 0x0003e8000c101b12 */
[----:B------:R-:W2:Y:S02]  /*69b0*/  LDG.E.64 R26, desc[UR18][R18.64+0x28] ;  /* 0x00002812121a7981 */ /* 0x000ea4000c1e1b00 */
[----:B--2---:R-:W-:-:S07]  /*69c0*/  DFMA R26, R26, -R28, R20 ;  /* 0x8000001c1a1a722b */ /* 0x004fce0000000014 */
[----:B------:R1:W-:Y:S04]  /*69d0*/  STG.E.64 desc[UR18][R24.64+0x28], R26 ;  /* 0x0000281a18007986 */ /* 0x0003e8000c101b12 */
[----:B------:R-:W3:Y:S02]  /*69e0*/  LDG.E.64 R20, desc[UR18][R18.64+0x30] ;  /* 0x0000301212147981 */ /* 0x000ee4000c1e1b00 */
[----:B---3--:R-:W-:Y:S02]  /*69f0*/  DFMA R20, R20, -R28, R22 ;  /* 0x8000001c1414722b */ /* 0x008fe40000000016 */
[----:B------:R-:W2:Y:S05]  /*6a00*/  LDG.E.64 R22, desc[UR18][R24.64+0x38] ;  /* 0x0000381218167981 */ /* 0x000eaa000c1e1b00 */
[----:B------:R1:W-:Y:S04]  /*6a10*/  STG.E.64 desc[UR18][R24.64+0x30], R20 ;  /* 0x0000301418007986 */ /* 0x0003e8000c101b12 */
[----:B0-----:R-:W2:Y:S01]  /*6a20*/  LDG.E.64 R38, desc[UR18][R18.64+0x38] ;  /* 0x0000381212267981 */ /* 0x001ea2000c1e1b00 */
[----:B------:R-:W-:-:S06]  /*6a30*/  UIADD3 UR4, UPT, UPT, UR4, 0x8, URZ ;  /* 0x0000000804047890 */ /* 0x000fcc000fffe0ff */
[----:B------:R-:W-:Y:S01]  /*6a40*/  ISETP.NE.AND P0, PT, R2, UR4, PT ;  /* 0x0000000402007c0c */ /* 0x000fe2000bf05270 */
[----:B--2---:R-:W-:-:S07]  /*6a50*/  DFMA R22, R38, -R28, R22 ;  /* 0x8000001c2616722b */ /* 0x004fce0000000016 */
[----:B------:R1:W-:Y:S05]  /*6a60*/  STG.E.64 desc[UR18][R24.64+0x38], R22 ;  /* 0x0000381618007986 */ /* 0x0003ea000c101b12 */
[----:B------:R-:W-:Y:S05]  /*6a70*/  @P0 BRA `(.L_x_106) ;  /* 0xfffffffc00640947 */ /* 0x000fea000383ffff */
[----:B------:R-:W-:-:S07]  /*6a80*/  IMAD.MOV.U32 R0, RZ, RZ, R2 ;  /* 0x000000ffff007224 */ /* 0x000fce00078e0002 */
.L_x_105:
[----:B------:R-:W-:-:S13]  /*6a90*/  ISETP.NE.AND P0, PT, R3, RZ, PT ;  /* 0x000000ff0300720c */ /* 0x000fda0003f05270 */
[----:B------:R-:W-:Y:S05]  /*6aa0*/  @!P0 BRA `(.L_x_107) ;  /* 0x0000000400088947 */ /* 0x000fea0003800000 */
[----:B------:R-:W-:Y:S02]  /*6ab0*/  ISETP.GE.U32.AND P0, PT, R6, 0x3, PT ;  /* 0x000000030600780c */ /* 0x000fe40003f06070 */
[----:B------:R-:W-:-:S11]  /*6ac0*/  ISETP.NE.AND P3, PT, R4, RZ, PT ;  /* 0x000000ff0400720c */ /* 0x000fd60003f65270 */
[----:B------:R-:W-:Y:S05]  /*6ad0*/  @!P0 BRA `(.L_x_108) ;  /* 0x0000000000748947 */ /* 0x000fea0003800000 */
[--C-:B------:R-:W-:Y:S02]  /*6ae0*/  IMAD.IADD R19, R32, 0x1, R0.reuse ;  /* 0x0000000120137824 */ /* 0x100fe400078e0200 */
[----:B-1----:R-:W-:Y:S02]  /*6af0*/  IMAD.IADD R27, R35, 0x1, R0 ;  /* 0x00000001231b7824 */ /* 0x002fe400078e0200 */
[----:B------:R-:W-:-:S04]  /*6b00*/  IMAD.WIDE.U32 R18, R19, 0x8, R12 ;  /* 0x0000000813127825 */ /* 0x000fc800078e000c */
[----:B------:R-:W-:Y:S02]  /*6b10*/  IMAD.WIDE.U32 R26, R27, 0x8, R12 ;  /* 0x000000081b1a7825 */ /* 0x000fe400078e000c */
[----:B------:R-:W2:Y:S04]  /*6b20*/  LDG.E.64 R18, desc[UR18][R18.64] ;  /* 0x0000001212127981 */ /* 0x000ea8000c1e1b00 */
[----:B------:R-:W2:Y:S01]  /*6b30*/  LDG.E.64 R24, desc[UR18][R26.64] ;  /* 0x000000121a187981 */ /* 0x000ea2000c1e1b00 */
[-C--:B------:R-:W-:Y:S02]  /*6b40*/  IADD3 R21, P0, PT, R35, R0.reuse, RZ ;  /* 0x0000000023157210 */ /* 0x080fe40007f1e0ff */
[----:B------:R-:W-:-:S03]  /*6b50*/  IADD3 R23, P2, PT, R32, R0, RZ ;  /* 0x0000000020177210 */ /* 0x000fc60007f5e0ff */
[----:B------:R-:W-:Y:S01]  /*6b60*/  IMAD.X R31, RZ, RZ, RZ, P0 ;  /* 0x000000ffff1f7224 */ /* 0x000fe200000e06ff */
[-C--:B------:R-:W-:Y:S01]  /*6b70*/  LEA R20, P0, R21, R12.reuse, 0x3 ;  /* 0x0000000c15147211 */ /* 0x080fe200078018ff */
[----:B------:R-:W-:Y:S01]  /*6b80*/  IMAD.X R30, RZ, RZ, RZ, P2 ;  /* 0x000000ffff1e7224 */ /* 0x000fe200010e06ff */
[----:B------:R-:W-:Y:S02]  /*6b90*/  LEA R22, P2, R23, R12, 0x3 ;  /* 0x0000000c17167211 */ /* 0x000fe400078418ff */
[-C--:B------:R-:W-:Y:S02]  /*6ba0*/  LEA.HI.X R21, R21, R13.reuse, R31, 0x3, P0 ;  /* 0x0000000d15157211 */ /* 0x080fe400000f1c1f */
[----:B------:R-:W-:Y:S01]  /*6bb0*/  LEA.HI.X R23, R23, R13, R30, 0x3, P2 ;  /* 0x0000000d17177211 */ /* 0x000fe200010f1c1e */
[----:B--2---:R-:W-:-:S07]  /*6bc0*/  DFMA R38, R18, -R28, R24 ;  /* 0x8000001c1226722b */ /* 0x004fce0000000018 */
[----:B------:R0:W-:Y:S04]  /*6bd0*/  STG.E.64 desc[UR18][R26.64], R38 ;  /* 0x000000261a007986 */ /* 0x0001e8000c101b12 */
[----:B------:R-:W2:Y:S04]  /*6be0*/  LDG.E.64 R18, desc[UR18][R20.64+0x8] ;  /* 0x0000081214127981 */ /* 0x000ea8000c1e1b00 */
[----:B------:R-:W2:Y:S02]  /*6bf0*/  LDG.E.64 R30, desc[UR18][R22.64+0x8] ;  /* 0x00000812161e7981 */ /* 0x000ea4000c1e1b00 */
[----:B--2---:R-:W-:-:S02]  /*6c00*/  DFMA R30, R30, -R28, R18 ;  /* 0x8000001c1e1e722b */ /* 0x004fc40000000012 */
[----:B------:R-:W2:Y:S05]  /*6c10*/  LDG.E.64 R18, desc[UR18][R20.64+0x10] ;  /* 0x0000101214127981 */ /* 0x000eaa000c1e1b00 */
[----:B------:R0:W-:Y:S04]  /*6c20*/  STG.E.64 desc[UR18][R20.64+0x8], R30 ;  /* 0x0000081e14007986 */ /* 0x0001e8000c101b12 */
[----:B------:R-:W2:Y:S02]  /*6c30*/  LDG.E.64 R24, desc[UR18][R22.64+0x10] ;  /* 0x0000101216187981 */ /* 0x000ea4000c1e1b00 */
[----:B--2---:R-:W-:-:S02]  /*6c40*/  DFMA R24, R24, -R28, R18 ;  /* 0x8000001c1818722b */ /* 0x004fc40000000012 */
[----:B------:R-:W2:Y:S05]  /*6c50*/  LDG.E.64 R18, desc[UR18][R20.64+0x18] ;  /* 0x0000181214127981 */ /* 0x000eaa000c1e1b00 */
[----:B------:R0:W-:Y:S04]  /*6c60*/  STG.E.64 desc[UR18][R20.64+0x10], R24 ;  /* 0x0000101814007986 */ /* 0x0001e8000c101b12 */
[----:B------:R-:W2:Y:S01]  /*6c70*/  LDG.E.64 R40, desc[UR18][R22.64+0x18] ;  /* 0x0000181216287981 */ /* 0x000ea2000c1e1b00 */
[----:B------:R-:W-:Y:S01]  /*6c80*/  VIADD R0, R0, 0x4 ;  /* 0x0000000400007836 */ /* 0x000fe20000000000 */
[----:B--2---:R-:W-:-:S07]  /*6c90*/  DFMA R18, R40, -R28, R18 ;  /* 0x8000001c2812722b */ /* 0x004fce0000000012 */
[----:B------:R0:W-:Y:S04]  /*6ca0*/  STG.E.64 desc[UR18][R20.64+0x18], R18 ;  /* 0x0000181214007986 */ /* 0x0001e8000c101b12 */
.L_x_108:
[----:B------:R-:W-:Y:S05]  /*6cb0*/  @!P3 BRA `(.L_x_107) ;  /* 0x000000000084b947 */ /* 0x000fea0003800000 */
[----:B------:R-:W-:Y:S02]  /*6cc0*/  ISETP.NE.AND P2, PT, R4, 0x1, PT ;  /* 0x000000010400780c */ /* 0x000fe40003f45270 */
[----:B------:R-:W-:-:S11]  /*6cd0*/  LOP3.LUT P0, RZ, R36, 0x1, RZ, 0xc0, !PT ;  /* 0x0000000124ff7812 */ /* 0x000fd6000780c0ff */
[----:B------:R-:W-:Y:S05]  /*6ce0*/  @!P2 BRA `(.L_x_109) ;  /* 0x000000000054a947 */ /* 0x000fea0003800000 */
[--C-:B01----:R-:W-:Y:S02]  /*6cf0*/  IMAD.IADD R31, R32, 0x1, R0.reuse ;  /* 0x00000001201f7824 */ /* 0x103fe400078e0200 */
[----:B------:R-:W-:Y:S02]  /*6d00*/  IMAD.IADD R21, R35, 0x1, R0 ;  /* 0x0000000123157824 */ /* 0x000fe400078e0200 */
[----:B------:R-:W-:-:S04]  /*6d10*/  IMAD.WIDE.U32 R30, R31, 0x8, R12 ;  /* 0x000000081f1e7825 */ /* 0x000fc800078e000c */
[----:B------:R-:W-:Y:S01]  /*6d20*/  IMAD.WIDE.U32 R20, R21, 0x8, R12 ;  /* 0x0000000815147825 */ /* 0x000fe200078e000c */
        /* <DEDUP_REMOVED lines=12> */
[----:B------:R-:W3:Y:S04]  /*6df0*/  LDG.E.64 R24, desc[UR18][R24.64+0x8] ;  /* 0x0000081218187981 */ /* 0x000ee8000c1e1b00 */
[----:B------:R-:W3:Y:S01]  /*6e00*/  LDG.E.64 R26, desc[UR18][R22.64+0x8] ;  /* 0x00000812161a7981 */ /* 0x000ee2000c1e1b00 */
[----:B------:R-:W-:Y:S01]  /*6e10*/  VIADD R0, R0, 0x2 ;  /* 0x0000000200007836 */ /* 0x000fe20000000000 */
[----:B---3--:R-:W-:-:S07]  /*6e20*/  DFMA R26, R24, -R28, R26 ;  /* 0x8000001c181a722b */ /* 0x008fce000000001a */
[----:B------:R2:W-:Y:S04]  /*6e30*/  STG.E.64 desc[UR18][R22.64+0x8], R26 ;  /* 0x0000081a16007986 */ /* 0x0005e8000c101b12 */
.L_x_109:
[----:B------:R-:W-:Y:S05]  /*6e40*/  @!P0 BRA `(.L_x_107) ;  /* 0x0000000000208947 */ /* 0x000fea0003800000 */
[--C-:B-12---:R-:W-:Y:S02]  /*6e50*/  IMAD.IADD R23, R32, 0x1, R0.reuse ;  /* 0x0000000120177824 */ /* 0x106fe400078e0200 */
[----:B0-----:R-:W-:Y:S02]  /*6e60*/  IMAD.IADD R19, R35, 0x1, R0 ;  /* 0x0000000123137824 */ /* 0x001fe400078e0200 */
[----:B------:R-:W-:-:S04]  /*6e70*/  IMAD.WIDE.U32 R22, R23, 0x8, R12 ;  /* 0x0000000817167825 */ /* 0x000fc800078e000c */
[----:B------:R-:W-:Y:S02]  /*6e80*/  IMAD.WIDE.U32 R18, R19, 0x8, R12 ;  /* 0x0000000813127825 */ /* 0x000fe400078e000c */
[----:B------:R-:W2:Y:S04]  /*6e90*/  LDG.E.64 R22, desc[UR18][R22.64] ;  /* 0x0000001216167981 */ /* 0x000ea8000c1e1b00 */
[----:B------:R-:W2:Y:S02]  /*6ea0*/  LDG.E.64 R20, desc[UR18][R18.64] ;  /* 0x0000001212147981 */ /* 0x000ea4000c1e1b00 */
[----:B--2---:R-:W-:-:S07]  /*6eb0*/  DFMA R20, R22, -R28, R20 ;  /* 0x8000001c1614722b */ /* 0x004fce0000000014 */
[----:B------:R3:W-:Y:S04]  /*6ec0*/  STG.E.64 desc[UR18][R18.64], R20 ;  /* 0x0000001412007986 */ /* 0x0007e8000c101b12 */
.L_x_107:
[C---:B0-23--:R-:W-:Y:S01]  /*6ed0*/  IMAD.WIDE.U32 R18, R33.reuse, 0x8, R14 ;  /* 0x0000000821127825 */ /* 0x04dfe200078e000e */
[----:B-1----:R-:W2:Y:S04]  /*6ee0*/  LDG.E.64 R22, desc[UR18][R8.64] ;  /* 0x0000001208167981 */ /* 0x002ea8000c1e1b00 */
[----:B------:R-:W2:Y:S01]  /*6ef0*/  LDG.E.64 R20, desc[UR18][R18.64] ;  /* 0x0000001212147981 */ /* 0x000ea2000c1e1b00 */
[----:B------:R-:W-:-:S05]  /*6f00*/  VIADD R33, R33, 0x1 ;  /* 0x0000000121217836 */ /* 0x000fca0000000000 */
[----:B------:R-:W-:Y:S01]  /*6f10*/  ISETP.NE.AND P0, PT, R33, R36, PT ;  /* 0x000000242100720c */ /* 0x000fe20003f05270 */
[----:B--2---:R-:W-:-:S07]  /*6f20*/  DFMA R20, R22, -R28, R20 ;  /* 0x8000001c1614722b */ /* 0x004fce0000000014 */
[----:B------:R0:W-:Y:S05]  /*6f30*/  STG.E.64 desc[UR18][R18.64], R20 ;  /* 0x0000001412007986 */ /* 0x0001ea000c101b12 */
[----:B------:R-:W-:Y:S05]  /*6f40*/  @P0 BRA `(.L_x_110) ;  /* 0xfffffff400c40947 */ /* 0x000fea000383ffff */
[----:B------:R-:W-:Y:S05]  /*6f50*/  @P1 BRA `(.L_x_111) ;  /* 0xfffffff400a01947 */ /* 0x000fea000383ffff */
.L_x_102:
[----:B------:R-:W-:-:S13]  /*6f60*/  ISETP.GE.AND P0, PT, R36, 0x1, PT ;  /* 0x000000012400780c */ /* 0x000fda0003f06270 */
[----:B------:R-:W-:Y:S05]  /*6f70*/  @!P0 EXIT ;  /* 0x000000000000894d */ /* 0x000fea0003800000 */
[----:B0-----:R-:W0:Y:S01]  /*6f80*/  LDC.64 R4, c[0x0][0x3a0] ;  /* 0x0000e800ff047b82 */ /* 0x001e220000000a00 */
[----:B------:R-:W1:Y:S01]  /*6f90*/  LDCU.64 UR4, c[0x0][0x3a0] ;  /* 0x00007400ff0477ac */ /* 0x000e620008000a00 */
[----:B------:R-:W-:Y:S02]  /*6fa0*/  PRMT R8, RZ, 0x7610, R8 ;  /* 0x00007610ff087816 */ /* 0x000fe40000000008 */
[----:B------:R-:W-:-:S04]  /*6fb0*/  PRMT R9, RZ, 0x7610, R9 ;  /* 0x00007610ff097816 */ /* 0x000fc80000000009 */
[----:B------:R-:W2:Y:S01]  /*6fc0*/  LDC.64 R2, c[0x0][0x3a8] ;  /* 0x0000ea00ff027b82 */ /* 0x000ea20000000a00 */
[----:B-1----:R-:W-:Y:S01]  /*6fd0*/  LEA R32, P0, R37, UR4, 0x3 ;  /* 0x0000000425207c11 */ /* 0x002fe2000f8018ff */
[----:B------:R-:W-:-:S03]  /*6fe0*/  UMOV UR4, URZ ;  /* 0x000000ff00047c82 */ /* 0x000fc60008000000 */
[C---:B------:R-:W-:Y:S01]  /*6ff0*/  LEA.HI.X R33, R37.reuse, UR5, R10, 0x3, P0 ;  /* 0x0000000525217c11 */ /* 0x040fe200080f1c0a */
[----:B0-----:R-:W-:-:S03]  /*7000*/  IMAD.WIDE R4, R37, 0x8, R4 ;  /* 0x0000000825047825 */ /* 0x001fc600078e0204 */
[----:B------:R-:W-:Y:S01]  /*7010*/  IADD3 R6, P2, PT, R4, 0x40, RZ ;  /* 0x0000004004067810 */ /* 0x000fe20007f5e0ff */
[----:B--2---:R-:W-:-:S04]  /*7020*/  IMAD.WIDE R2, R11, 0x8, R2 ;  /* 0x000000080b027825 */ /* 0x004fc800078e0202 */
[----:B------:R-:W-:Y:S01]  /*7030*/  IMAD.X R7, RZ, RZ, R5, P2 ;  /* 0x000000ffff077224 */ /* 0x000fe200010e0605 */
[----:B------:R-:W-:Y:S01]  /*7040*/  IADD3 R4, P1, PT, R2, 0x40, RZ ;  /* 0x0000004002047810 */ /* 0x000fe20007f3e0ff */
[----:B------:R-:W-:-:S04]  /*7050*/  IMAD.MOV.U32 R11, RZ, RZ, R36 ;  /* 0x000000ffff0b7224 */ /* 0x000fc800078e0024 */
[----:B------:R-:W-:-:S08]  /*7060*/  IMAD.X R5, RZ, RZ, R3, P1 ;  /* 0x000000ffff057224 */ /* 0x000fd000008e0603 */
.L_x_119:
[----:B0-----:R-:W-:-:S04]  /*7070*/  VIADD R13, R11, 0xffffffff ;  /* 0xffffffff0b0d7836 */ /* 0x001fc80000000000 */
[----:B------:R-:W-:-:S06]  /*7080*/  IMAD.WIDE.U32 R40, R13, 0x8, R14 ;  /* 0x000000080d287825 */ /* 0x000fcc00078e000e */
[----:B------:R-:W5:Y:S01]  /*7090*/  LDG.E.64 R40, desc[UR18][R40.64] ;  /* 0x0000001228287981 */ /* 0x000f62000c1e1b00 */
[----:B------:R-:W-:Y:S01]  /*70a0*/  ISETP.GE.AND P0, PT, R11, R36, PT ;  /* 0x000000240b00720c */ /* 0x000fe20003f06270 */
[----:B------:R-:W-:Y:S02]  /*70b0*/  IMAD.MOV.U32 R17, RZ, RZ, R11 ;  /* 0x000000ffff117224 */ /* 0x000fe400078e000b */
[----:B------:R-:W-:-:S10]  /*70c0*/  IMAD.MOV.U32 R11, RZ, RZ, R13 ;  /* 0x000000ffff0b7224 */ /* 0x000fd400078e000d */
[----:B------:R-:W-:Y:S05]  /*70d0*/  @P0 BRA `(.L_x_112) ;  /* 0x0000000800400947 */ /* 0x000fea0003800000 */
[----:B------:R-:W-:Y:S01]  /*70e0*/  UIADD3 UR5, UPT, UPT, UR4, -0x1, URZ ;  /* 0xffffffff04057890 */ /* 0x000fe2000fffe0ff */
[----:B------:R-:W-:Y:S02]  /*70f0*/  IMAD R0, R36, R11, RZ ;  /* 0x0000000b24007224 */ /* 0x000fe400078e02ff */
[----:B------:R-:W-:Y:S01]  /*7100*/  IMAD.MOV.U32 R45, RZ, RZ, R17 ;  /* 0x000000ffff2d7224 */ /* 0x000fe200078e0011 */
[----:B------:R-:W-:-:S09]  /*7110*/  UISETP.GE.U32.AND UP0, UPT, UR5, 0xf, UPT ;  /* 0x0000000f0500788c */ /* 0x000fd2000bf06070 */
[----:B------:R-:W-:Y:S05]  /*7120*/  BRA.U !UP0, `(.L_x_113) ;  /* 0x0000000508007547 */ /* 0x000fea000b800000 */
[----:B------:R-:W-:Y:S01]  /*7130*/  IMAD.WIDE.U32 R18, R17, 0x8, R6 ;  /* 0x0000000811127825 */ /* 0x000fe200078e0006 */
[----:B------:R-:W-:-:S03]  /*7140*/  ULOP3.LUT UR5, UR4, 0xfffffff0, URZ, 0xc0, !UPT ;  /* 0xfffffff004057892 */ /* 0x000fc6000f8ec0ff */
[----:B------:R-:W-:Y:S01]  /*7150*/  IMAD.MOV.U32 R10, RZ, RZ, R18 ;  /* 0x000000ffff0a7224 */ /* 0x000fe200078e0012 */
[----:B------:R-:W-:Y:S01]  /*7160*/  UIADD3 UR5, UPT, UPT, -UR5, URZ, URZ ;  /* 0x000000ff05057290 */ /* 0x000fe2000fffe1ff */
[----:B------:R-:W-:Y:S02]  /*7170*/  IMAD.MOV.U32 R21, RZ, RZ, R19 ;  /* 0x000000ffff157224 */ /* 0x000fe400078e0013 */
[--C-:B------:R-:W-:Y:S02]  /*7180*/  IMAD.IADD R37, R0, 0x1, R17.reuse ;  /* 0x0000000100257824 */ /* 0x100fe400078e0211 */
[----:B------:R-:W-:-:S07]  /*7190*/  IMAD.MOV.U32 R45, RZ, RZ, R17 ;  /* 0x000000ffff2d7224 */ /* 0x000fce00078e0011 */
.L_x_114:
[----:B------:R-:W-:-:S04]  /*71a0*/  IMAD.WIDE R18, R37, 0x8, R4 ;  /* 0x0000000825127825 */ /* 0x000fc800078e0204 */
[----:B------:R-:W-:Y:S01]  /*71b0*/  IMAD.MOV.U32 R20, RZ, RZ, R10 ;  /* 0x000000ffff147224 */ /* 0x000fe200078e000a */
[----:B------:R-:W2:Y:S04]  /*71c0*/  LDG.E.64 R26, desc[UR18][R18.64+-0x40] ;  /* 0xffffc012121a7981 */ /* 0x000ea8000c1e1b00 */
[----:B------:R-:W2:Y:S04]  /*71d0*/  LDG.E.64 R42, desc[UR18][R20.64+-0x40] ;  /* 0xffffc012142a7981 */ /* 0x000ea8000c1e1b00 */
[----:B------:R-:W3:Y:S04]  /*71e0*/  LDG.E.64 R30, desc[UR18][R20.64+-0x38] ;  /* 0xffffc812141e7981 */ /* 0x000ee8000c1e1b00 */
[----:B------:R-:W3:Y:S04]  /*71f0*/  LDG.E.64 R38, desc[UR18][R18.64+-0x38] ;  /* 0xffffc81212267981 */ /* 0x000ee8000c1e1b00 */
[----:B------:R-:W4:Y:S04]  /*7200*/  LDG.E.64 R24, desc[UR18][R20.64+-0x30] ;  /* 0xffffd01214187981 */ /* 0x000f28000c1e1b00 */
[----:B------:R-:W4:Y:S04]  /*7210*/  LDG.E.64 R28, desc[UR18][R18.64+-0x30] ;  /* 0xffffd012121c7981 */ /* 0x000f28000c1e1b00 */
[----:B------:R-:W4:Y:S04]  /*7220*/  LDG.E.64 R22, desc[UR18][R20.64+-0x28] ;  /* 0xffffd81214167981 */ /* 0x000f28000c1e1b00 */
[----:B------:R-:W4:Y:S01]  /*7230*/  LDG.E.64 R34, desc[UR18][R18.64+-0x28] ;  /* 0xffffd81212227981 */ /* 0x000f22000c1e1b00 */
[----:B--2--5:R-:W-:-:S03]  /*7240*/  DFMA R40, -R42, R26, R40 ;  /* 0x0000001a2a28722b */ /* 0x024fc60000000128 */
[----:B------:R-:W2:Y:S04]  /*7250*/  LDG.E.64 R26, desc[UR18][R20.64+-0x20] ;  /* 0xffffe012141a7981 */ /* 0x000ea8000c1e1b00 */
[----:B------:R-:W2:Y:S01]  /*7260*/  LDG.E.64 R42, desc[UR18][R18.64+-0x20] ;  /* 0xffffe012122a7981 */ /* 0x000ea2000c1e1b00 */
[----:B---3--:R-:W-:-:S03]  /*7270*/  DFMA R38, -R30, R38, R40 ;  /* 0x000000261e26722b */ /* 0x008fc60000000128 */
[----:B------:R-:W3:Y:S04]  /*7280*/  LDG.E.64 R30, desc[UR18][R20.64+-0x18] ;  /* 0xffffe812141e7981 */ /* 0x000ee8000c1e1b00 */
[----:B------:R-:W3:Y:S01]  /*7290*/  LDG.E.64 R40, desc[UR18][R18.64+-0x18] ;  /* 0xffffe81212287981 */ /* 0x000ee2000c1e1b00 */
[----:B----4-:R-:W-:-:S03]  /*72a0*/  DFMA R28, -R24, R28, R38 ;  /* 0x0000001c181c722b */ /* 0x010fc60000000126 */
[----:B------:R-:W4:Y:S04]  /*72b0*/  LDG.E.64 R38, desc[UR18][R20.64+-0x10] ;  /* 0xfffff01214267981 */ /* 0x000f28000c1e1b00 */
[----:B------:R-:W4:Y:S01]  /*72c0*/  LDG.E.64 R24, desc[UR18][R18.64+-0x10] ;  /* 0xfffff01212187981 */ /* 0x000f22000c1e1b00 */
[----:B------:R-:W-:-:S03]  /*72d0*/  DFMA R34, -R22, R34, R28 ;  /* 0x000000221622722b */ /* 0x000fc6000000011c */
[----:B------:R-:W4:Y:S04]  /*72e0*/  LDG.E.64 R22, desc[UR18][R20.64+-0x8] ;  /* 0xfffff81214167981 */ /* 0x000f28000c1e1b00 */
[----:B------:R-:W4:Y:S01]  /*72f0*/  LDG.E.64 R28, desc[UR18][R18.64+-0x8] ;  /* 0xfffff812121c7981 */ /* 0x000f22000c1e1b00 */
[----:B--2---:R-:W-:-:S03]  /*7300*/  DFMA R42, -R26, R42, R34 ;  /* 0x0000002a1a2a722b */ /* 0x004fc60000000122 */
        /* <DEDUP_REMOVED lines=21> */
[----:B------:R0:W4:Y:S04]  /*7460*/  LDG.E.64 R22, desc[UR18][R20.64+0x38] ;  /* 0x0000381214167981 */ /* 0x000128000c1e1b00 */
[----:B------:R-:W4:Y:S01]  /*7470*/  LDG.E.64 R38, desc[UR18][R18.64+0x38] ;  /* 0x0000381212267981 */ /* 0x000f22000c1e1b00 */
[----:B------:R-:W-:-:S04]  /*7480*/  UIADD3 UR5, UPT, UPT, UR5, 0x10, URZ ;  /* 0x0000001005057890 */ /* 0x000fc8000fffe0ff */
[----:B------:R-:W-:Y:S01]  /*7490*/  UISETP.NE.AND UP0, UPT, UR5, URZ, UPT ;  /* 0x000000ff0500728c */ /* 0x000fe2000bf05270 */
[----:B------:R-:W-:Y:S01]  /*74a0*/  IADD3 R10, P0, PT, R20, 0x80, RZ ;  /* 0x00000080140a7810 */ /* 0x000fe20007f1e0ff */
[----:B------:R-:W-:Y:S02]  /*74b0*/  VIADD R45, R45, 0x10 ;  /* 0x000000102d2d7836 */ /* 0x000fe40000000000 */
[----:B------:R-:W-:Y:S02]  /*74c0*/  VIADD R37, R37, 0x10 ;  /* 0x0000001025257836 */ /* 0x000fe40000000000 */
[----:B0-----:R-:W-:Y:S01]  /*74d0*/  IMAD.X R21, RZ, RZ, R21, P0 ;  /* 0x000000ffff157224 */ /* 0x001fe200000e0615 */
[----:B--2---:R-:W-:-:S08]  /*74e0*/  DFMA R24, -R26, R28, R24 ;  /* 0x0000001c1a18722b */ /* 0x004fd00000000118 */
[----:B---3--:R-:W-:-:S08]  /*74f0*/  DFMA R24, -R30, R34, R24 ;  /* 0x000000221e18722b */ /* 0x008fd00000000118 */
[----:B----4-:R-:W-:-:S08]  /*7500*/  DFMA R40, -R40, R42, R24 ;  /* 0x0000002a2828722b */ /* 0x010fd00000000118 */
[----:B------:R-:W-:Y:S01]  /*7510*/  DFMA R40, -R22, R38, R40 ;  /* 0x000000261628722b */ /* 0x000fe20000000128 */
[----:B------:R-:W-:Y:S10]  /*7520*/  BRA.U UP0, `(.L_x_114) ;  /* 0xfffffffd001c7547 */ /* 0x000ff4000b83ffff */
.L_x_113:
[----:B------:R-:W-:-:S09]  /*7530*/  ULOP3.LUT UP0, URZ, UR4, 0xf, URZ, 0xc0, !UPT ;  /* 0x0000000f04ff7892 */ /* 0x000fd2000f80c0ff */
[----:B------:R-:W-:Y:S05]  /*7540*/  BRA.U !UP0, `(.L_x_112) ;  /* 0x0000000508247547 */ /* 0x000fea000b800000 */
[----:B------:R-:W-:-:S04]  /*7550*/  LOP3.LUT R12, R9, 0xf, RZ, 0xc0, !PT ;  /* 0x0000000f090c7812 */ /* 0x000fc800078ec0ff */
[C---:B------:R-:W-:Y:S01]  /*7560*/  LOP3.LUT P1, RZ, R12.reuse, 0x7, RZ, 0xc0, !PT ;  /* 0x000000070cff7812 */ /* 0x040fe2000782c0ff */
[----:B------:R-:W-:-:S05]  /*7570*/  VIADD R10, R12, 0xffffffff ;  /* 0xffffffff0c0a7836 */ /* 0x000fca0000000000 */
[----:B------:R-:W-:-:S13]  /*7580*/  ISETP.GE.U32.AND P0, PT, R10, 0x7, PT ;  /* 0x000000070a00780c */ /* 0x000fda0003f06070 */
[----:B------:R-:W-:Y:S05]  /*7590*/  @!P0 BRA `(.L_x_115) ;  /* 0x0000000000708947 */ /* 0x000fea0003800000 */
[----:B------:R-:W-:Y:S02]  /*75a0*/  IMAD.IADD R19, R0, 0x1, R45 ;  /* 0x0000000100137824 */ /* 0x000fe400078e022d */
[----:B------:R-:W-:-:S04]  /*75b0*/  IMAD.WIDE.U32 R24, R45, 0x8, R32 ;  /* 0x000000082d187825 */ /* 0x000fc800078e0020 */
[----:B------:R-:W-:Y:S01]  /*75c0*/  IMAD.WIDE R18, R19, 0x8, R2 ;  /* 0x0000000813127825 */ /* 0x000fe200078e0202 */
        /* <DEDUP_REMOVED lines=16> */
[----:B------:R-:W4:Y:S04]  /*76d0*/  LDG.E.64 R38, desc[UR18][R18.64+0x30] ;  /* 0x0000301212267981 */ /* 0x000f28000c1e1b00 */
[----:B------:R-:W4:Y:S04]  /*76e0*/  LDG.E.64 R24, desc[UR18][R24.64+0x38] ;  /* 0x0000381218187981 */ /* 0x000f28000c1e1b00 */
[----:B------:R-:W4:Y:S01]  /*76f0*/  LDG.E.64 R18, desc[UR18][R18.64+0x38] ;  /* 0x0000381212127981 */ /* 0x000f22000c1e1b00 */
[----:B------:R-:W-:Y:S01]  /*7700*/  DFMA R20, -R20, R22, R42 ;  /* 0x000000161414722b */ /* 0x000fe2000000012a */
[----:B------:R-:W-:-:S07]  /*7710*/  VIADD R45, R45, 0x8 ;  /* 0x000000082d2d7836 */ /* 0x000fce0000000000 */
[----:B--2---:R-:W-:-:S08]  /*7720*/  DFMA R20, -R40, R26, R20 ;  /* 0x0000001a2814722b */ /* 0x004fd00000000114 */
[----:B---3--:R-:W-:-:S08]  /*7730*/  DFMA R20, -R28, R30, R20 ;  /* 0x0000001e1c14722b */ /* 0x008fd00000000114 */
[----:B----4-:R-:W-:-:S08]  /*7740*/  DFMA R20, -R34, R38, R20 ;  /* 0x000000262214722b */ /* 0x010fd00000000114 */
[----:B------:R-:W-:-:S11]  /*7750*/  DFMA R40, -R24, R18, R20 ;  /* 0x000000121828722b */ /* 0x000fd60000000114 */
.L_x_115:
[----:B------:R-:W-:Y:S05]  /*7760*/  @!P1 BRA `(.L_x_112) ;  /* 0x00000000009c9947 */ /* 0x000fea0003800000 */
[----:B------:R-:W-:-:S04]  /*7770*/  LOP3.LUT R10, R8, 0xffff, RZ, 0xc0, !PT ;  /* 0x0000ffff080a7812 */ /* 0x000fc800078ec0ff */
[C---:B------:R-:W-:Y:S02]  /*7780*/  LOP3.LUT R12, R10.reuse, 0x7, RZ, 0xc0, !PT ;  /* 0x000000070a0c7812 */ /* 0x040fe400078ec0ff */
[----:B------:R-:W-:-:S03]  /*7790*/  LOP3.LUT R10, R10, 0x3, RZ, 0xc0, !PT ;  /* 0x000000030a0a7812 */ /* 0x000fc600078ec0ff */
[----:B------:R-:W-:Y:S01]  /*77a0*/  VIADD R12, R12, 0xffffffff ;  /* 0xffffffff0c0c7836 */ /* 0x000fe20000000000 */
[----:B------:R-:W-:-:S04]  /*77b0*/  ISETP.NE.AND P1, PT, R10, RZ, PT ;  /* 0x000000ff0a00720c */ /* 0x000fc80003f25270 */
        /* <DEDUP_REMOVED lines=13> */
[----:B------:R-:W-:Y:S01]  /*7890*/  VIADD R45, R45, 0x4 ;  /* 0x000000042d2d7836 */ /* 0x000fe20000000000 */
[----:B--2--5:R-:W-:-:S08]  /*78a0*/  DFMA R20, -R20, R22, R40 ;  /* 0x000000161414722b */ /* 0x024fd00000000128 */
[----:B---3--:R-:W-:-:S08]  /*78b0*/  DFMA R20, -R24, R26, R20 ;  /* 0x0000001a1814722b */ /* 0x008fd00000000114 */
[----:B----4-:R-:W-:-:S08]  /*78c0*/  DFMA R20, -R28, R30, R20 ;  /* 0x0000001e1c14722b */ /* 0x010fd00000000114 */
[----:B------:R-:W-:-:S11]  /*78d0*/  DFMA R40, -R34, R42, R20 ;  /* 0x0000002a2228722b */ /* 0x000fd60000000114 */
.L_x_116:
[----:B------:R-:W-:Y:S05]  /*78e0*/  @!P1 BRA `(.L_x_112) ;  /* 0x00000000003c9947 */ /* 0x000fea0003800000 */
[----:B------:R-:W-:Y:S02]  /*78f0*/  IMAD.IADD R29, R0, 0x1, R45 ;  /* 0x00000001001d7824 */ /* 0x000fe400078e022d */
[----:B------:R-:W-:-:S04]  /*7900*/  IMAD.WIDE.U32 R26, R45, 0x8, R32 ;  /* 0x000000082d1a7825 */ /* 0x000fc800078e0020 */
[----:B------:R-:W-:Y:S01]  /*7910*/  IMAD.WIDE R28, R29, 0x8, R2 ;  /* 0x000000081d1c7825 */ /* 0x000fe200078e0202 */
[----:B------:R-:W2:Y:S04]  /*7920*/  LDG.E.64 R18, desc[UR18][R26.64] ;  /* 0x000000121a127981 */ /* 0x000ea8000c1e1b00 */
[----:B------:R-:W2:Y:S01]  /*7930*/  LDG.E.64 R20, desc[UR18][R28.64] ;  /* 0x000000121c147981 */ /* 0x000ea2000c1e1b00 */
[----:B------:R-:W-:Y:S01]  /*7940*/  ISETP.NE.AND P0, PT, R10, 0x1, PT ;  /* 0x000000010a00780c */ /* 0x000fe20003f05270 */
[----:B--2--5:R-:W-:-:S12]  /*7950*/  DFMA R40, -R18, R20, R40 ;  /* 0x000000141228722b */ /* 0x024fd80000000128 */
[----:B------:R-:W-:Y:S05]  /*7960*/  @!P0 BRA `(.L_x_112) ;  /* 0x00000000001c8947 */ /* 0x000fea0003800000 */
[----:B------:R-:W-:Y:S01]  /*7970*/  ISETP.NE.AND P0, PT, R10, 0x2, PT ;  /* 0x000000020a00780c */ /* 0x000fe20003f05270 */
[----:B------:R-:W2:Y:S04]  /*7980*/  LDG.E.64 R18, desc[UR18][R26.64+0x8] ;  /* 0x000008121a127981 */ /* 0x000ea8000c1e1b00 */
[----:B------:R-:W2:Y:S08]  /*7990*/  LDG.E.64 R20, desc[UR18][R28.64+0x8] ;  /* 0x000008121c147981 */ /* 0x000eb0000c1e1b00 */
[----:B------:R-:W3:Y:S04]  /*79a0*/  @P0 LDG.E.64 R22, desc[UR18][R26.64+0x10] ;  /* 0x000010121a160981 */ /* 0x000ee8000c1e1b00 */
[----:B------:R-:W3:Y:S01]  /*79b0*/  @P0 LDG.E.64 R24, desc[UR18][R28.64+0x10] ;  /* 0x000010121c180981 */ /* 0x000ee2000c1e1b00 */
[----:B--2---:R-:W-:-:S08]  /*79c0*/  DFMA R40, -R18, R20, R40 ;  /* 0x000000141228722b */ /* 0x004fd00000000128 */
[----:B---3--:R-:W-:-:S11]  /*79d0*/  @P0 DFMA R40, -R22, R24, R40 ;  /* 0x000000181628022b */ /* 0x008fd60000000128 */
.L_x_112:
[----:B------:R-:W-:Y:S01]  /*79e0*/  IMAD R10, R36, R11, RZ ;  /* 0x0000000b240a7224 */ /* 0x000fe200078e02ff */
[----:B------:R-:W-:-:S04]  /*79f0*/  SHF.R.S32.HI R0, RZ, 0x1f, R17 ;  /* 0x0000001fff007819 */ /* 0x000fc80000011411 */
[----:B------:R-:W-:-:S04]  /*7a00*/  IADD3 R19, P0, PT, R17, R10, RZ ;  /* 0x0000000a11137210 */ /* 0x000fc80007f1e0ff */
[----:B------:R-:W-:Y:S02]  /*7a10*/  LEA.HI.X.SX32 R0, R10, R0, 0x1, P0 ;  /* 0x000000000a007211 */ /* 0x000fe400000f0eff */
[----:B------:R-:W-:-:S04]  /*7a20*/  LEA R20, P0, R19, R2, 0x3 ;  /* 0x0000000213147211 */ /* 0x000fc800078018ff */
[----:B------:R-:W-:-:S06]  /*7a30*/  LEA.HI.X R21, R19, R3, R0, 0x3, P0 ;  /* 0x0000000313157211 */ /* 0x000fcc00000f1c00 */
[----:B------:R-:W2:Y:S01]  /*7a40*/  LDG.E.64 R20, desc[UR18][R20.64+-0x8] ;  /* 0xfffff81214147981 */ /* 0x000ea2000c1e1b00 */
[----:B------:R-:W-:Y:S01]  /*7a50*/  IMAD.MOV.U32 R18, RZ, RZ, 0x1 ;  /* 0x00000001ff127424 */ /* 0x000fe200078e00ff */
[----:B-----5:R-:W-:Y:S01]  /*7a60*/  FSETP.GEU.AND P1, PT, |R41|, 6.5827683646048100446e-37, PT ;  /* 0x036000002900780b */ /* 0x020fe20003f2e200 */
[----:B------:R-:W-:Y:S01]  /*7a70*/  BSSY.RECONVERGENT B0, `(.L_x_117) ;  /* 0x0000013000007945 */ /* 0x000fe20003800200 */
[----:B--2---:R-:W0:Y:S03]  /*7a80*/  MUFU.RCP64H R19, R21 ;  /* 0x0000001500137308 */ /* 0x004e260000001800 */
        /* <DEDUP_REMOVED lines=11> */
[----:B------:R-:W-:Y:S01]  /*7b40*/  IMAD.MOV.U32 R22, RZ, RZ, R40 ;  /* 0x000000ffff167224 */ /* 0x000fe200078e0028 */
[----:B------:R-:W-:Y:S01]  /*7b50*/  MOV R0, 0x7b80 ;  /* 0x00007b8000007802 */ /* 0x000fe20000000f00 */
[----:B------:R-:W-:-:S07]  /*7b60*/  IMAD.MOV.U32 R23, RZ, RZ, R41 ;  /* 0x000000ffff177224 */ /* 0x000fce00078e0029 */
[----:B------:R-:W-:Y:S05]  /*7b70*/  CALL.REL.NOINC `($__internal_0_$__cuda_sm20_div_rn_f64_full) ;  /* 0x00000000002c7944 */ /* 0x000fea0003c00000 */
[----:B------:R-:W-:Y:S02]  /*7b80*/  IMAD.MOV.U32 R18, RZ, RZ, R28 ;  /* 0x000000ffff127224 */ /* 0x000fe400078e001c */
[----:B------:R-:W-:-:S07]  /*7b90*/  IMAD.MOV.U32 R19, RZ, RZ, R29 ;  /* 0x000000ffff137224 */ /* 0x000fce00078e001d */
.L_x_118:
[----:B------:R-:W-:Y:S05]  /*7ba0*/  BSYNC.RECONVERGENT B0 ;  /* 0x0000000000007941 */ /* 0x000fea0003800200 */
.L_x_117:
[----:B------:R-:W-:Y:S01]  /*7bb0*/  IMAD.WIDE.U32 R12, R13, 0x8, R32 ;  /* 0x000000080d0c7825 */ /* 0x000fe200078e0020 */
[----:B------:R-:W-:Y:S01]  /*7bc0*/  ISETP.GT.U32.AND P0, PT, R17, 0x1, PT ;  /* 0x000000011100780c */ /* 0x000fe20003f04070 */
[----:B------:R-:W-:Y:S02]  /*7bd0*/  UIADD3 UR4, UPT, UPT, UR4, 0x1, URZ ;  /* 0x0000000104047890 */ /* 0x000fe4000fffe0ff */
[----:B------:R-:W-:Y:S01]  /*7be0*/  VIADD R9, R9, 0x1 ;  /* 0x0000000109097836 */ /* 0x000fe20000000000 */
[----:B------:R0:W-:Y:S01]  /*7bf0*/  STG.E.64 desc[UR18][R12.64], R18 ;  /* 0x000000120c007986 */ /* 0x0001e2000c101b12 */
[----:B------:R-:W-:-:S08]  /*7c00*/  VIADD R8, R8, 0x1 ;  /* 0x0000000108087836 */ /* 0x000fd00000000000 */
[----:B------:R-:W-:Y:S05]  /*7c10*/  @P0 BRA `(.L_x_119) ;  /* 0xfffffff400140947 */ /* 0x000fea000383ffff */
[----:B------:R-:W-:Y:S05]  /*7c20*/  EXIT ;  /* 0x000000000000794d */ /* 0x000fea0003800000 */
        .weak           $__internal_0_$__cuda_sm20_div_rn_f64_full
        .type           $__internal_0_$__cuda_sm20_div_rn_f64_full,@function
        .size           $__internal_0_$__cuda_sm20_div_rn_f64_full,($__internal_1_$__cuda_sm20_dsqrt_rn_f64_mediumpath_v1 - $__internal_0_$__cuda_sm20_div_rn_f64_full)
$__internal_0_$__cuda_sm20_div_rn_f64_full:
[C---:B------:R-:W-:Y:S01]  /*7c30*/  FSETP.GEU.AND P0, PT, |R21|.reuse, 1.469367938527859385e-39, PT ;  /* 0x001000001500780b */ /* 0x040fe20003f0e200 */
[----:B------:R-:W-:Y:S01]  /*7c40*/  IMAD.MOV.U32 R30, RZ, RZ, 0x1 ;  /* 0x00000001ff1e7424 */ /* 0x000fe200078e00ff */
[----:B------:R-:W-:Y:S01]  /*7c50*/  LOP3.LUT R18, R21, 0x800fffff, RZ, 0xc0, !PT ;  /* 0x800fffff15127812 */ /* 0x000fe200078ec0ff */
[----:B------:R-:W-:Y:S01]  /*7c60*/  IMAD.MOV.U32 R39, RZ, RZ, 0x1ca00000 ;  /* 0x1ca00000ff277424 */ /* 0x000fe200078e00ff */
[C---:B------:R-:W-:Y:S01]  /*7c70*/  FSETP.GEU.AND P4, PT, |R23|.reuse, 1.469367938527859385e-39, PT ;  /* 0x001000001700780b */ /* 0x040fe20003f8e200 */
[----:B------:R-:W-:Y:S01]  /*7c80*/  BSSY.RECONVERGENT B1, `(.L_x_120) ;  /* 0x0000052000017945 */ /* 0x000fe20003800200 */
[----:B------:R-:W-:Y:S01]  /*7c90*/  LOP3.LUT R19, R18, 0x3ff00000, RZ, 0xfc, !PT ;  /* 0x3ff0000012137812 */ /* 0x000fe200078efcff */
[----:B------:R-:W-:Y:S01]  /*7ca0*/  IMAD.MOV.U32 R18, RZ, RZ, R20 ;  /* 0x000000ffff127224 */ /* 0x000fe200078e0014 */
[----:B------:R-:W-:Y:S02]  /*7cb0*/  LOP3.LUT R38, R23, 0x7ff00000, RZ, 0xc0, !PT ;  /* 0x7ff0000017267812 */ /* 0x000fe400078ec0ff */
[----:B------:R-:W-:-:S03]  /*7cc0*/  LOP3.LUT R41, R21, 0x7ff00000, RZ, 0xc0, !PT ;  /* 0x7ff0000015297812 */ /* 0x000fc600078ec0ff */
[----:B------:R-:W-:Y:S01]  /*7cd0*/  @!P0 DMUL R18, R20, 8.98846567431157953865e+307 ;  /* 0x7fe0000014128828 */ /* 0x000fe20000000000 */
[C---:B------:R-:W-:Y:S01]  /*7ce0*/  ISETP.GE.U32.AND P3, PT, R38.reuse, R41, PT ;  /* 0x000000292600720c */ /* 0x040fe20003f66070 */
[----:B------:R-:W-:Y:S02]  /*7cf0*/  IMAD.MOV.U32 R40, RZ, RZ, R38 ;  /* 0x000000ffff287224 */ /* 0x000fe400078e0026 */
[----:B------:R-:W-:Y:S02]  /*7d00*/  @!P4 LOP3.LUT R25, R21, 0x7ff00000, RZ, 0xc0, !PT ;  /* 0x7ff000001519c812 */ /* 0x000fe400078ec0ff */
[----:B------:R-:W0:Y:S02]  /*7d10*/  MUFU.RCP64H R31, R19 ;  /* 0x00000013001f7308 */ /* 0x000e240000001800 */
[----:B------:R-:W-:Y:S02]  /*7d20*/  @!P4 ISETP.GE.U32.AND P5, PT, R38, R25, PT ;  /* 0x000000192600c20c */ /* 0x000fe40003fa6070 */
[----:B------:R-:W-:-:S02]  /*7d30*/  SEL R25, R39, 0x63400000, !P3 ;  /* 0x6340000027197807 */ /* 0x000fc40005800000 */
[----:B------:R-:W-:Y:S02]  /*7d40*/  @!P4 SEL R29, R39, 0x63400000, !P5 ;  /* 0x63400000271dc807 */ /* 0x000fe40006800000 */
[--C-:B------:R-:W-:Y:S02]  /*7d50*/  LOP3.LUT R25, R25, 0x800fffff, R23.reuse, 0xf8, !PT ;  /* 0x800fffff19197812 */ /* 0x100fe400078ef817 */
[----:B------:R-:W-:Y:S02]  /*7d60*/  @!P4 LOP3.LUT R24, R29, 0x80000000, R23, 0xf8, !PT ;  /* 0x800000001d18c812 */ /* 0x000fe400078ef817 */
[----:B------:R-:W-:Y:S01]  /*7d70*/  @!P0 LOP3.LUT R41, R19, 0x7ff00000, RZ, 0xc0, !PT ;  /* 0x7ff0000013298812 */ /* 0x000fe200078ec0ff */
[----:B0-----:R-:W-:-:S04]  /*7d80*/  DFMA R26, R30, -R18, 1 ;  /* 0x3ff000001e1a742b */ /* 0x001fc80000000812 */
[----:B------:R-:W-:-:S04]  /*7d90*/  VIADD R42, R41, 0xffffffff ;  /* 0xffffffff292a7836 */ /* 0x000fc80000000000 */
[----:B------:R-:W-:-:S08]  /*7da0*/  DFMA R26, R26, R26, R26 ;  /* 0x0000001a1a1a722b */ /* 0x000fd0000000001a */
[----:B------:R-:W-:Y:S01]  /*7db0*/  DFMA R26, R30, R26, R30 ;  /* 0x0000001a1e1a722b */ /* 0x000fe2000000001e */
[----:B------:R-:W-:Y:S01]  /*7dc0*/  @!P4 LOP3.LUT R31, R24, 0x100000, RZ, 0xfc, !PT ;  /* 0x00100000181fc812 */ /* 0x000fe200078efcff */
[----:B------:R-:W-:Y:S02]  /*7dd0*/  IMAD.MOV.U32 R24, RZ, RZ, R22 ;  /* 0x000000ffff187224 */ /* 0x000fe400078e0016 */
[----:B------:R-:W-:-:S04]  /*7de0*/  @!P4 IMAD.MOV.U32 R30, RZ, RZ, RZ ;  /* 0x000000ffff1ec224 */ /* 0x000fc800078e00ff */
[----:B------:R-:W-:Y:S02]  /*7df0*/  DFMA R28, R26, -R18, 1 ;  /* 0x3ff000001a1c742b */ /* 0x000fe40000000812 */
[----:B------:R-:W-:-:S06]  /*7e00*/  @!P4 DFMA R24, R24, 2, -R30 ;  /* 0x400000001818c82b */ /* 0x000fcc000000081e */
[----:B------:R-:W-:-:S04]  /*7e10*/  DFMA R26, R26, R28, R26 ;  /* 0x0000001c1a1a722b */ /* 0x000fc8000000001a */
[----:B------:R-:W-:-:S04]  /*7e20*/  @!P4 LOP3.LUT R40, R25, 0x7ff00000, RZ, 0xc0, !PT ;  /* 0x7ff000001928c812 */ /* 0x000fc800078ec0ff */
[----:B------:R-:W-:Y:S01]  /*7e30*/  DMUL R28, R26, R24 ;  /* 0x000000181a1c7228 */ /* 0x000fe20000000000 */
[----:B------:R-:W-:-:S05]  /*7e40*/  VIADD R30, R40, 0xffffffff ;  /* 0xffffffff281e7836 */ /* 0x000fca0000000000 */
[----:B------:R-:W-:Y:S02]  /*7e50*/  ISETP.GT.U32.AND P0, PT, R30, 0x7feffffe, PT ;  /* 0x7feffffe1e00780c */ /* 0x000fe40003f04070 */
[----:B------:R-:W-:Y:S02]  /*7e60*/  DFMA R30, R28, -R18, R24 ;  /* 0x800000121c1e722b */ /* 0x000fe40000000018 */
[----:B------:R-:W-:-:S06]  /*7e70*/  ISETP.GT.U32.OR P0, PT, R42, 0x7feffffe, P0 ;  /* 0x7feffffe2a00780c */ /* 0x000fcc0000704470 */
[----:B------:R-:W-:-:S07]  /*7e80*/  DFMA R30, R26, R30, R28 ;  /* 0x0000001e1a1e722b */ /* 0x000fce000000001c */
[----:B------:R-:W-:Y:S05]  /*7e90*/  @P0 BRA `(.L_x_121) ;  /* 0x00000000006c0947 */ /* 0x000fea0003800000 */
[----:B------:R-:W-:Y:S01]  /*7ea0*/  LOP3.LUT R23, R21, 0x7ff00000, RZ, 0xc0, !PT ;  /* 0x7ff0000015177812 */ /* 0x000fe200078ec0ff */
[----:B------:R-:W-:-:S03]  /*7eb0*/  IMAD.MOV.U32 R28, RZ, RZ, RZ ;  /* 0x000000ffff1c7224 */ /* 0x000fc600078e00ff */
[CC--:B------:R-:W-:Y:S02]  /*7ec0*/  VIADDMNMX R22, R38.reuse, -R23.reuse, 0xb9600000, !PT ;  /* 0xb960000026167446 */ /* 0x0c0fe40007800917 */
[----:B------:R-:W-:Y:S02]  /*7ed0*/  ISETP.GE.U32.AND P0, PT, R38, R23, PT ;  /* 0x000000172600720c */ /* 0x000fe40003f06070 */
[----:B------:R-:W-:Y:S02]  /*7ee0*/  VIMNMX R22, PT, PT, R22, 0x46a00000, PT ;  /* 0x46a0000016167848 */ /* 0x000fe40003fe0100 */
[----:B------:R-:W-:-:S05]  /*7ef0*/  SEL R39, R39, 0x63400000, !P0 ;  /* 0x6340000027277807 */ /* 0x000fca0004000000 */
[----:B------:R-:W-:-:S04]  /*7f00*/  IMAD.IADD R22, R22, 0x1, -R39 ;  /* 0x0000000116167824 */ /* 0x000fc800078e0a27 */
[----:B------:R-:W-:-:S06]  /*7f10*/  VIADD R29, R22, 0x7fe00000 ;  /* 0x7fe00000161d7836 */ /* 0x000fcc0000000000 */
[----:B------:R-:W-:-:S10]  /*7f20*/  DMUL R26, R30, R28 ;  /* 0x0000001c1e1a7228 */ /* 0x000fd40000000000 */
[----:B------:R-:W-:-:S13]  /*7f30*/  FSETP.GTU.AND P0, PT, |R27|, 1.469367938527859385e-39, PT ;  /* 0x001000001b00780b */ /* 0x000fda0003f0c200 */
[----:B------:R-:W-:Y:S05]  /*7f40*/  @P0 BRA `(.L_x_122) ;  /* 0x0000000000940947 */ /* 0x000fea0003800000 */
[----:B------:R-:W-:Y:S01]  /*7f50*/  DFMA R18, R30, -R18, R24 ;  /* 0x800000121e12722b */ /* 0x000fe20000000018 */
[----:B------:R-:W-:-:S09]  /*7f60*/  IMAD.MOV.U32 R28, RZ, RZ, RZ ;  /* 0x000000ffff1c7224 */ /* 0x000fd200078e00ff */
[C---:B------:R-:W-:Y:S02]  /*7f70*/  FSETP.NEU.AND P0, PT, R19.reuse, RZ, PT ;  /* 0x000000ff1300720b */ /* 0x040fe40003f0d000 */
[----:B------:R-:W-:-:S04]  /*7f80*/  LOP3.LUT R21, R19, 0x80000000, R21, 0x48, !PT ;  /* 0x8000000013157812 */ /* 0x000fc800078e4815 */
[----:B------:R-:W-:-:S07]  /*7f90*/  LOP3.LUT R29, R21, R29, RZ, 0xfc, !PT ;  /* 0x0000001d151d7212 */ /* 0x000fce00078efcff */
[----:B------:R-:W-:Y:S05]  /*7fa0*/  @!P0 BRA `(.L_x_122) ;  /* 0x00000000007c8947 */ /* 0x000fea0003800000 */
[----:B------:R-:W-:Y:S01]  /*7fb0*/  IMAD.MOV R19, RZ, RZ, -R22 ;  /* 0x000000ffff137224 */ /* 0x000fe200078e0a16 */
[----:B------:R-:W-:Y:S01]  /*7fc0*/  DMUL.RP R28, R30, R28 ;  /* 0x0000001c1e1c7228 */ /* 0x000fe20000008000 */
[----:B------:R-:W-:-:S06]  /*7fd0*/  IMAD.MOV.U32 R18, RZ, RZ, RZ ;  /* 0x000000ffff127224 */ /* 0x000fcc00078e00ff */
[----:B------:R-:W-:-:S03]  /*7fe0*/  DFMA R18, R26, -R18, R30 ;  /* 0x800000121a12722b */ /* 0x000fc6000000001e */
[----:B------:R-:W-:-:S03]  /*7ff0*/  LOP3.LUT R21, R29, R21, RZ, 0x3c, !PT ;  /* 0x000000151d157212 */ /* 0x000fc600078e3cff */
[----:B------:R-:W-:-:S04]  /*8000*/  IADD3 R18, PT, PT, -R22, -0x43300000, RZ ;  /* 0xbcd0000016127810 */ /* 0x000fc80007ffe1ff */
[----:B------:R-:W-:-:S04]  /*8010*/  FSETP.NEU.AND P0, PT, |R19|, R18, PT ;  /* 0x000000121300720b */ /* 0x000fc80003f0d200 */
[----:B------:R-:W-:Y:S02]  /*8020*/  FSEL R26, R28, R26, !P0 ;  /* 0x0000001a1c1a7208 */ /* 0x000fe40004000000 */
[----:B------:R-:W-:Y:S01]  /*8030*/  FSEL R27, R21, R27, !P0 ;  /* 0x0000001b151b7208 */ /* 0x000fe20004000000 */
[----:B------:R-:W-:Y:S06]  /*8040*/  BRA `(.L_x_122) ;  /* 0x0000000000547947 */ /* 0x000fec0003800000 */
.L_x_121:
[----:B------:R-:W-:-:S14]  /*8050*/  DSETP.NAN.AND P0, PT, R22, R22, PT ;  /* 0x000000161600722a */ /* 0x000fdc0003f08000 */
[----:B------:R-:W-:Y:S05]  /*8060*/  @P0 BRA `(.L_x_123) ;  /* 0x0000000000440947 */ /* 0x000fea0003800000 */
[----:B------:R-:W-:-:S14]  /*8070*/  DSETP.NAN.AND P0, PT, R20, R20, PT ;  /* 0x000000141400722a */ /* 0x000fdc0003f08000 */
[----:B------:R-:W-:Y:S05]  /*8080*/  @P0 BRA `(.L_x_124) ;  /* 0x0000000000300947 */ /* 0x000fea0003800000 */
[----:B------:R-:W-:Y:S01]  /*8090*/  ISETP.NE.AND P0, PT, R40, R41, PT ;  /* 0x000000292800720c */ /* 0x000fe20003f05270 */
[----:B------:R-:W-:Y:S02]  /*80a0*/  IMAD.MOV.U32 R26, RZ, RZ, 0x0 ;  /* 0x00000000ff1a7424 */ /* 0x000fe400078e00ff */
[----:B------:R-:W-:-:S10]  /*80b0*/  IMAD.MOV.U32 R27, RZ, RZ, -0x80000 ;  /* 0xfff80000ff1b7424 */ /* 0x000fd400078e00ff */
[----:B------:R-:W-:Y:S05]  /*80c0*/  @!P0 BRA `(.L_x_122) ;  /* 0x0000000000348947 */ /* 0x000fea0003800000 */
[----:B------:R-:W-:Y:S02]  /*80d0*/  ISETP.NE.AND P0, PT, R40, 0x7ff00000, PT ;  /* 0x7ff000002800780c */ /* 0x000fe40003f05270 */
[----:B------:R-:W-:Y:S02]  /*80e0*/  LOP3.LUT R27, R23, 0x80000000, R21, 0x48, !PT ;  /* 0x80000000171b7812 */ /* 0x000fe400078e4815 */
[----:B------:R-:W-:-:S13]  /*80f0*/  ISETP.EQ.OR P0, PT, R41, RZ, !P0 ;  /* 0x000000ff2900720c */ /* 0x000fda0004702670 */
[----:B------:R-:W-:Y:S01]  /*8100*/  @P0 LOP3.LUT R18, R27, 0x7ff00000, RZ, 0xfc, !PT ;  /* 0x7ff000001b120812 */ /* 0x000fe200078efcff */
[----:B------:R-:W-:Y:S02]  /*8110*/  @!P0 IMAD.MOV.U32 R26, RZ, RZ, RZ ;  /* 0x000000ffff1a8224 */ /* 0x000fe400078e00ff */
[----:B------:R-:W-:Y:S02]  /*8120*/  @P0 IMAD.MOV.U32 R26, RZ, RZ, RZ ;  /* 0x000000ffff1a0224 */ /* 0x000fe400078e00ff */
[----:B------:R-:W-:Y:S01]  /*8130*/  @P0 IMAD.MOV.U32 R27, RZ, RZ, R18 ;  /* 0x000000ffff1b0224 */ /* 0x000fe200078e0012 */
[----:B------:R-:W-:Y:S06]  /*8140*/  BRA `(.L_x_122) ;  /* 0x0000000000147947 */ /* 0x000fec0003800000 */
.L_x_124:
[----:B------:R-:W-:Y:S01]  /*8150*/  LOP3.LUT R27, R21, 0x80000, RZ, 0xfc, !PT ;  /* 0x00080000151b7812 */ /* 0x000fe200078efcff */
[----:B------:R-:W-:Y:S01]  /*8160*/  IMAD.MOV.U32 R26, RZ, RZ, R20 ;  /* 0x000000ffff1a7224 */ /* 0x000fe200078e0014 */
[----:B------:R-:W-:Y:S06]  /*8170*/  BRA `(.L_x_122) ;  /* 0x0000000000087947 */ /* 0x000fec0003800000 */
.L_x_123:
[----:B------:R-:W-:Y:S01]  /*8180*/  LOP3.LUT R27, R23, 0x80000, RZ, 0xfc, !PT ;  /* 0x00080000171b7812 */ /* 0x000fe200078efcff */
[----:B------:R-:W-:-:S07]  /*8190*/  IMAD.MOV.U32 R26, RZ, RZ, R22 ;  /* 0x000000ffff1a7224 */ /* 0x000fce00078e0016 */
.L_x_122:
[----:B------:R-:W-:Y:S05]  /*81a0*/  BSYNC.RECONVERGENT B1 ;  /* 0x0000000000017941 */ /* 0x000fea0003800200 */
.L_x_120:
[----:B------:R-:W-:Y:S02]  /*81b0*/  IMAD.MOV.U32 R18, RZ, RZ, R0 ;  /* 0x000000ffff127224 */ /* 0x000fe400078e0000 */
[----:B------:R-:W-:Y:S02]  /*81c0*/  IMAD.MOV.U32 R19, RZ, RZ, 0x0 ;  /* 0x00000000ff137424 */ /* 0x000fe400078e00ff */
[----:B------:R-:W-:Y:S02]  /*81d0*/  IMAD.MOV.U32 R28, RZ, RZ, R26 ;  /* 0x000000ffff1c7224 */ /* 0x000fe400078e001a */
[----:B------:R-:W-:Y:S01]  /*81e0*/  IMAD.MOV.U32 R29, RZ, RZ, R27 ;  /* 0x000000ffff1d7224 */ /* 0x000fe200078e001b */
[----:B------:R-:W-:Y:S06]  /*81f0*/  RET.REL.NODEC R18 `(_Z10genDMatrixiPdS_PiS_S_S_iii) ;  /* 0xffffff7c12807950 */ /* 0x000fec0003c3ffff */
        .weak           $__internal_1_$__cuda_sm20_dsqrt_rn_f64_mediumpath_v1
        .type           $__internal_1_$__cuda_sm20_dsqrt_rn_f64_mediumpath_v1,@function
        .size           $__internal_1_$__cuda_sm20_dsqrt_rn_f64_mediumpath_v1,($_Z10genDMatrixiPdS_PiS_S_S_iii$__internal_accurate_pow - $__internal_1_$__cuda_sm20_dsqrt_rn_f64_mediumpath_v1)
$__internal_1_$__cuda_sm20_dsqrt_rn_f64_mediumpath_v1:
[----:B------:R-:W-:Y:S01]  /*8200*/  ISETP.GE.U32.AND P0, PT, R26, -0x3400000, PT ;  /* 0xfcc000001a00780c */ /* 0x000fe20003f06070 */
[----:B------:R-:W-:-:S12]  /*8210*/  BSSY.RECONVERGENT B1, `(.L_x_125) ;  /* 0x0000023000017945 */ /* 0x000fd80003800200 */
[----:B------:R-:W-:Y:S05]  /*8220*/  @!P0 BRA `(.L_x_126) ;  /* 0x0000000000208947 */ /* 0x000fea0003800000 */
[----:B------:R-:W-:-:S10]  /*8230*/  DFMA.RM R18, R20, R18, R16 ;  /* 0x000000121412722b */ /* 0x000fd40000004010 */
[----:B------:R-:W-:-:S05]  /*8240*/  IADD3 R16, P0, PT, R18, 0x1, RZ ;  /* 0x0000000112107810 */ /* 0x000fca0007f1e0ff */
[----:B------:R-:W-:-:S06]  /*8250*/  IMAD.X R17, RZ, RZ, R19, P0 ;  /* 0x000000ffff117224 */ /* 0x000fcc00000e0613 */
[----:B------:R-:W-:-:S08]  /*8260*/  DFMA.RP R22, -R18, R16, R22 ;  /* 0x000000101216722b */ /* 0x000fd00000008116 */
[----:B------:R-:W-:-:S06]  /*8270*/  DSETP.GT.AND P0, PT, R22, RZ, PT ;  /* 0x000000ff1600722a */ /* 0x000fcc0003f04000 */
[----:B------:R-:W-:Y:S02]  /*8280*/  FSEL R16, R16, R18, P0 ;  /* 0x0000001210107208 */ /* 0x000fe40000000000 */
[----:B------:R-:W-:Y:S01]  /*8290*/  FSEL R17, R17, R19, P0 ;  /* 0x0000001311117208 */ /* 0x000fe20000000000 */
[----:B------:R-:W-:Y:S06]  /*82a0*/  BRA `(.L_x_127) ;  /* 0x0000000000647947 */ /* 0x000fec0003800000 */
.L_x_126:
[----:B------:R-:W-:-:S14]  /*82b0*/  DSETP.NE.AND P0, PT, R22, RZ, PT ;  /* 0x000000ff1600722a */ /* 0x000fdc0003f05000 */
[----:B------:R-:W-:Y:S05]  /*82c0*/  @!P0 BRA `(.L_x_128) ;  /* 0x0000000000588947 */ /* 0x000fea0003800000 */
[----:B------:R-:W-:-:S13]  /*82d0*/  ISETP.GE.AND P0, PT, R23, RZ, PT ;  /* 0x000000ff1700720c */ /* 0x000fda0003f06270 */
[----:B------:R-:W-:Y:S02]  /*82e0*/  @!P0 IMAD.MOV.U32 R16, RZ, RZ, 0x0 ;  /* 0x00000000ff108424 */ /* 0x000fe400078e00ff */
[----:B------:R-:W-:Y:S01]  /*82f0*/  @!P0 IMAD.MOV.U32 R17, RZ, RZ, -0x80000 ;  /* 0xfff80000ff118424 */ /* 0x000fe200078e00ff */
[----:B------:R-:W-:Y:S06]  /*8300*/  @!P0 BRA `(.L_x_127) ;  /* 0x00000000004c8947 */ /* 0x000fec0003800000 */
[----:B------:R-:W-:-:S13]  /*8310*/  ISETP.GT.AND P0, PT, R23, 0x7fefffff, PT ;  /* 0x7fefffff1700780c */ /* 0x000fda0003f04270 */
[----:B------:R-:W-:Y:S05]  /*8320*/  @P0 BRA `(.L_x_128) ;  /* 0x0000000000400947 */ /* 0x000fea0003800000 */
[----:B------:R-:W-:Y:S01]  /*8330*/  DMUL R22, R22, 8.11296384146066816958e+31 ;  /* 0x4690000016167828 */ /* 0x000fe20000000000 */
[----:B------:R-:W-:Y:S02]  /*8340*/  IMAD.MOV.U32 R20, RZ, RZ, RZ ;  /* 0x000000ffff147224 */ /* 0x000fe400078e00ff */
[----:B------:R-:W-:Y:S02]  /*8350*/  IMAD.MOV.U32 R16, RZ, RZ, 0x0 ;  /* 0x00000000ff107424 */ /* 0x000fe400078e00ff */
[----:B------:R-:W-:Y:S01]  /*8360*/  IMAD.MOV.U32 R17, RZ, RZ, 0x3fd80000 ;  /* 0x3fd80000ff117424 */ /* 0x000fe200078e00ff */
[----:B------:R-:W0:Y:S02]  /*8370*/  MUFU.RSQ64H R21, R23 ;  /* 0x0000001700157308 */ /* 0x000e240000001c00 */
[----:B0-----:R-:W-:-:S08]  /*8380*/  DMUL R18, R20, R20 ;  /* 0x0000001414127228 */ /* 0x001fd00000000000 */
[----:B------:R-:W-:-:S08]  /*8390*/  DFMA R18, R22, -R18, 1 ;  /* 0x3ff000001612742b */ /* 0x000fd00000000812 */
[----:B------:R-:W-:Y:S02]  /*83a0*/  DFMA R16, R18, R16, 0.5 ;  /* 0x3fe000001210742b */ /* 0x000fe40000000010 */
[----:B------:R-:W-:-:S08]  /*83b0*/  DMUL R18, R20, R18 ;  /* 0x0000001214127228 */ /* 0x000fd00000000000 */
[----:B------:R-:W-:-:S08]  /*83c0*/  DFMA R18, R16, R18, R20 ;  /* 0x000000121012722b */ /* 0x000fd00000000014 */
[----:B------:R-:W-:Y:S02]  /*83d0*/  DMUL R16, R22, R18 ;  /* 0x0000001216107228 */ /* 0x000fe40000000000 */
[----:B------:R-:W-:-:S06]  /*83e0*/  VIADD R19, R19, 0xfff00000 ;  /* 0xfff0000013137836 */ /* 0x000fcc0000000000 */
[----:B------:R-:W-:-:S08]  /*83f0*/  DFMA R20, R16, -R16, R22 ;  /* 0x800000101014722b */ /* 0x000fd00000000016 */
[----:B------:R-:W-:-:S10]  /*8400*/  DFMA R16, R18, R20, R16 ;  /* 0x000000141210722b */ /* 0x000fd40000000010 */
[----:B------:R-:W-:Y:S01]  /*8410*/  VIADD R17, R17, 0xfcb00000 ;  /* 0xfcb0000011117836 */ /* 0x000fe20000000000 */
[----:B------:R-:W-:Y:S06]  /*8420*/  BRA `(.L_x_127) ;  /* 0x0000000000047947 */ /* 0x000fec0003800000 */
.L_x_128:
[----:B------:R-:W-:-:S11]  /*8430*/  DADD R16, R22, R22 ;  /* 0x0000000016107229 */ /* 0x000fd60000000016 */
.L_x_127:
[----:B------:R-:W-:Y:S05]  /*8440*/  BSYNC.RECONVERGENT B1 ;  /* 0x0000000000017941 */ /* 0x000fea0003800200 */
.L_x_125:
[----:B------:R-:W-:Y:S02]  /*8450*/  IMAD.MOV.U32 R25, RZ, RZ, 0x0 ;  /* 0x00000000ff197424 */ /* 0x000fe400078e00ff */
[----:B------:R-:W-:Y:S02]  /*8460*/  IMAD.MOV.U32 R42, RZ, RZ, R16 ;  /* 0x000000ffff2a7224 */ /* 0x000fe400078e0010 */
[----:B------:R-:W-:Y:S01]  /*8470*/  IMAD.MOV.U32 R43, RZ, RZ, R17 ;  /* 0x000000ffff2b7224 */ /* 0x000fe200078e0011 */
[----:B------:R-:W-:Y:S06]  /*8480*/  RET.REL.NODEC R24 `(_Z10genDMatrixiPdS_PiS_S_S_iii) ;  /* 0xffffff7818dc7950 */ /* 0x000fec0003c3ffff */
        .type           $_Z10genDMatrixiPdS_PiS_S_S_iii$__internal_accurate_pow,@function
        .size           $_Z10genDMatrixiPdS_PiS_S_S_iii$__internal_accurate_pow,(.L_x_138 - $_Z10genDMatrixiPdS_PiS_S_S_iii$__internal_accurate_pow)
$_Z10genDMatrixiPdS_PiS_S_S_iii$__internal_accurate_pow:
[----:B------:R-:W-:Y:S01]  /*8490*/  ISETP.GT.U32.AND P2, PT, R27, 0xfffff, PT ;  /* 0x000fffff1b00780c */ /* 0x000fe20003f44070 */
[--C-:B------:R-:W-:Y:S01]  /*84a0*/  IMAD.MOV.U32 R16, RZ, RZ, R27.reuse ;  /* 0x000000ffff107224 */ /* 0x100fe200078e001b */
[----:B------:R-:W-:Y:S01]  /*84b0*/  UMOV UR28, 0x7d2cafe2 ;  /* 0x7d2cafe2001c7882 */ /* 0x000fe20000000000 */
[----:B------:R-:W-:Y:S01]  /*84c0*/  IMAD.MOV.U32 R20, RZ, RZ, 0x41ad3b5a ;  /* 0x41ad3b5aff147424 */ /* 0x000fe200078e00ff */
[----:B------:R-:W-:Y:S01]  /*84d0*/  UMOV UR29, 0x3eb0f5ff ;  /* 0x3eb0f5ff001d7882 */ /* 0x000fe20000000000 */
[----:B------:R-:W-:Y:S01]  /*84e0*/  IMAD.MOV.U32 R21, RZ, RZ, 0x3ed0f5d2 ;  /* 0x3ed0f5d2ff157424 */ /* 0x000fe200078e00ff */
[----:B------:R-:W-:Y:S01]  /*84f0*/  SHF.R.U32.HI R40, RZ, 0x14, R27 ;  /* 0x00000014ff287819 */ /* 0x000fe2000001161b */
[----:B------:R-:W-:Y:S01]  /*8500*/  UMOV UR30, 0xfefa39ef ;  /* 0xfefa39ef001e7882 */ /* 0x000fe20000000000 */
[----:B------:R-:W-:Y:S01]  /*8510*/  UMOV UR31, 0x3fe62e42 ;  /* 0x3fe62e42001f7882 */ /* 0x000fe20000000000 */
[----:B------:R-:W-:Y:S01]  /*8520*/  UMOV UR16, UR6 ;  /* 0x0000000600107c82 */ /* 0x000fe20008000000 */
[----:B------:R-:W-:-:S03]  /*8530*/  ULOP3.LUT UR6, UR17, 0xff0fffff, URZ, 0xc0, !UPT ;  /* 0xff0fffff11067892 */ /* 0x000fc6000f8ec0ff */
[----:B------:R-:W-:-:S10]  /*8540*/  @!P2 DMUL R28, R26, 1.80143985094819840000e+16 ;  /* 0x435000001a1ca828 */ /* 0x000fd40000000000 */
[----:B------:R-:W-:Y:S01]  /*8550*/  @!P2 IMAD.MOV.U32 R16, RZ, RZ, R29 ;  /* 0x000000ffff10a224 */ /* 0x000fe200078e001d */
[----:B------:R-:W-:Y:S01]  /*8560*/  @!P2 LEA.HI R40, R29, 0xffffffca, RZ, 0xc ;  /* 0xffffffca1d28a811 */ /* 0x000fe200078f60ff */
[----:B------:R-:W-:-:S03]  /*8570*/  @!P2 IMAD.MOV.U32 R26, RZ, RZ, R28 ;  /* 0x000000ffff1aa224 */ /* 0x000fc600078e001c */
[----:B------:R-:W-:Y:S01]  /*8580*/  LOP3.LUT R17, R16, 0x800fffff, RZ, 0xc0, !PT ;  /* 0x800fffff10117812 */ /* 0x000fe200078ec0ff */
[----:B------:R-:W-:-:S03]  /*8590*/  IMAD.MOV.U32 R18, RZ, RZ, R26 ;  /* 0x000000ffff127224 */ /* 0x000fc600078e001a */
[----:B------:R-:W-:-:S04]  /*85a0*/  LOP3.LUT R17, R17, 0x3ff00000, RZ, 0xfc, !PT ;  /* 0x3ff0000011117812 */ /* 0x000fc800078efcff */
[----:B------:R-:W-:Y:S01]  /*85b0*/  ISETP.GE.U32.AND P3, PT, R17, 0x3ff6a09f, PT ;  /* 0x3ff6a09f1100780c */ /* 0x000fe20003f66070 */
[----:B------:R-:W-:-:S12]  /*85c0*/  IMAD.MOV.U32 R19, RZ, RZ, R17 ;  /* 0x000000ffff137224 */ /* 0x000fd800078e0011 */
[----:B------:R-:W-:-:S04]  /*85d0*/  @P3 VIADD R16, R19, 0xfff00000 ;  /* 0xfff0000013103836 */ /* 0x000fc80000000000 */
[----:B------:R-:W-:Y:S02]  /*85e0*/  @P3 IMAD.MOV.U32 R19, RZ, RZ, R16 ;  /* 0x000000ffff133224 */ /* 0x000fe400078e0010 */
[----:B------:R-:W-:-:S04]  /*85f0*/  IMAD.MOV.U32 R16, RZ, RZ, RZ ;  /* 0x000000ffff107224 */ /* 0x000fc800078e00ff */
[C---:B------:R-:W-:Y:S02]  /*8600*/  DADD R24, R18.reuse, 1 ;  /* 0x3ff0000012187429 */ /* 0x040fe40000000000 */
[----:B------:R-:W-:-:S04]  /*8610*/  DADD R18, R18, -1 ;  /* 0xbff0000012127429 */ /* 0x000fc80000000000 */
[----:B------:R-:W0:Y:S02]  /*8620*/  MUFU.RCP64H R17, R25 ;  /* 0x0000001900117308 */ /* 0x000e240000001800 */
[----:B0-----:R-:W-:-:S08]  /*8630*/  DFMA R22, -R24, R16, 1 ;  /* 0x3ff000001816742b */ /* 0x001fd00000000110 */
[----:B------:R-:W-:-:S08]  /*8640*/  DFMA R22, R22, R22, R22 ;  /* 0x000000161616722b */ /* 0x000fd00000000016 */
[----:B------:R-:W-:-:S08]  /*8650*/  DFMA R22, R16, R22, R16 ;  /* 0x000000161016722b */ /* 0x000fd00000000010 */
[----:B------:R-:W-:-:S08]  /*8660*/  DMUL R16, R18, R22 ;  /* 0x0000001612107228 */ /* 0x000fd00000000000 */
[----:B------:R-:W-:-:S08]  /*8670*/  DFMA R16, R18, R22, R16 ;  /* 0x000000161210722b */ /* 0x000fd00000000010 */
[----:B------:R-:W-:-:S08]  /*8680*/  DMUL R44, R16, R16 ;  /* 0x00000010102c7228 */ /* 0x000fd00000000000 */
[----:B------:R-:W-:Y:S01]  /*8690*/  DFMA R20, R44, UR28, R20 ;  /* 0x0000001c2c147c2b */ /* 0x000fe20008000014 */
[----:B------:R-:W-:Y:S01]  /*86a0*/  UMOV UR28, 0x75488a3f ;  /* 0x75488a3f001c7882 */ /* 0x000fe20000000000 */
[----:B------:R-:W-:-:S06]  /*86b0*/  UMOV UR29, 0x3ef3b20a ;  /* 0x3ef3b20a001d7882 */ /* 0x000fcc0000000000 */
[----:B------:R-:W-:Y:S01]  /*86c0*/  DFMA R30, R44, R20, UR28 ;  /* 0x0000001c2c1e7e2b */ /* 0x000fe20008000014 */
[----:B------:R-:W-:Y:S01]  /*86d0*/  UMOV UR28, 0xe4faecd5 ;  /* 0xe4faecd5001c7882 */ /* 0x000fe20000000000 */
[----:B------:R-:W-:Y:S01]  /*86e0*/  UMOV UR29, 0x3f1745cd ;  /* 0x3f1745cd001d7882 */ /* 0x000fe20000000000 */
[----:B------:R-:W-:-:S05]  /*86f0*/  DADD R20, R18, -R16 ;  /* 0x0000000012147229 */ /* 0x000fca0000000810 */
[----:B------:R-:W-:Y:S01]  /*8700*/  DFMA R30, R44, R30, UR28 ;  /* 0x0000001c2c1e7e2b */ /* 0x000fe2000800001e */
[----:B------:R-:W-:Y:S01]  /*8710*/  UMOV UR28, 0x258a578b ;  /* 0x258a578b001c7882 */ /* 0x000fe20000000000 */
[----:B------:R-:W-:Y:S01]  /*8720*/  UMOV UR29, 0x3f3c71c7 ;  /* 0x3f3c71c7001d7882 */ /* 0x000fe20000000000 */
[----:B------:R-:W-:-:S05]  /*8730*/  DADD R20, R20, R20 ;  /* 0x0000000014147229 */ /* 0x000fca0000000014 */
[----:B------:R-:W-:Y:S01]  /*8740*/  DFMA R30, R44, R30, UR28 ;  /* 0x0000001c2c1e7e2b */ /* 0x000fe2000800001e */
[----:B------:R-:W-:Y:S01]  /*8750*/  UMOV UR28, 0x9242b910 ;  /* 0x9242b910001c7882 */ /* 0x000fe20000000000 */
[----:B------:R-:W-:Y:S01]  /*8760*/  UMOV UR29, 0x3f624924 ;  /* 0x3f624924001d7882 */ /* 0x000fe20000000000 */
[----:B------:R-:W-:-:S05]  /*8770*/  DFMA R20, R18, -R16, R20 ;  /* 0x800000101214722b */ /* 0x000fca0000000014 */
[----:B------:R-:W-:Y:S01]  /*8780*/  DFMA R30, R44, R30, UR28 ;  /* 0x0000001c2c1e7e2b */ /* 0x000fe2000800001e */
[----:B------:R-:W-:Y:S01]  /*8790*/  UMOV UR28, 0x99999dfb ;  /* 0x99999dfb001c7882 */ /* 0x000fe20000000000 */
[----:B------:R-:W-:Y:S01]  /*87a0*/  UMOV UR29, 0x3f899999 ;  /* 0x3f899999001d7882 */ /* 0x000fe20000000000 */
[----:B------:R-:W-:Y:S02]  /*87b0*/  DMUL R20, R22, R20 ;  /* 0x0000001416147228 */ /* 0x000fe40000000000 */
[----:B------:R-:W-:-:S03]  /*87c0*/  DMUL R22, R16, R16 ;  /* 0x0000001010167228 */ /* 0x000fc60000000000 */
[----:B------:R-:W-:Y:S01]  /*87d0*/  DFMA R30, R44, R30, UR28 ;  /* 0x0000001c2c1e7e2b */ /* 0x000fe2000800001e */
[----:B------:R-:W-:Y:S01]  /*87e0*/  UMOV UR28, 0x55555555 ;  /* 0x55555555001c7882 */ /* 0x000fe20000000000 */
[----:B------:R-:W-:-:S03]  /*87f0*/  UMOV UR29, 0x3fb55555 ;  /* 0x3fb55555001d7882 */ /* 0x000fc60000000000 */
[----:B------:R-:W-:Y:S01]  /*8800*/  DFMA R26, R16, R16, -R22 ;  /* 0x00000010101a722b */ /* 0x000fe20000000816 */
[----:B------:R-:W-:Y:S02]  /*8810*/  VIADD R29, R21, 0x100000 ;  /* 0x00100000151d7836 */ /* 0x000fe40000000000 */
[----:B------:R-:W-:Y:S01]  /*8820*/  DFMA R18, R44, R30, UR28 ;  /* 0x0000001c2c127e2b */ /* 0x000fe2000800001e */
[----:B------:R-:W-:-:S06]  /*8830*/  IMAD.MOV.U32 R28, RZ, RZ, R20 ;  /* 0x000000ffff1c7224 */ /* 0x000fcc00078e0014 */
[----:B------:R-:W-:Y:S02]  /*8840*/  DFMA R26, R16, R28, R26 ;  /* 0x0000001c101a722b */ /* 0x000fe4000000001a */
[----:B------:R-:W-:Y:S01]  /*8850*/  DADD R24, -R18, UR28 ;  /* 0x0000001c12187e29 */ /* 0x000fe20008000100 */
[----:B------:R-:W-:Y:S01]  /*8860*/  UMOV UR28, 0xb9e7b0 ;  /* 0x00b9e7b0001c7882 */ /* 0x000fe20000000000 */
[----:B------:R-:W-:-:S06]  /*8870*/  UMOV UR29, 0x3c46a4cb ;  /* 0x3c46a4cb001d7882 */ /* 0x000fcc0000000000 */
[----:B------:R-:W-:Y:S02]  /*8880*/  DFMA R24, R44, R30, R24 ;  /* 0x0000001e2c18722b */ /* 0x000fe40000000018 */
[----:B------:R-:W-:-:S06]  /*8890*/  DMUL R30, R16, R22 ;  /* 0x00000016101e7228 */ /* 0x000fcc0000000000 */
[----:B------:R-:W-:Y:S01]  /*88a0*/  DADD R28, R24, -UR28 ;  /* 0x8000001c181c7e29 */ /* 0x000fe20008000000 */
[----:B------:R-:W-:Y:S01]  /*88b0*/  UMOV UR28, 0x80000000 ;  /* 0x80000000001c7882 */ /* 0x000fe20000000000 */
[----:B------:R-:W-:Y:S01]  /*88c0*/  DFMA R24, R16, R22, -R30 ;  /* 0x000000161018722b */ /* 0x000fe2000000081e */
[----:B------:R-:W-:-:S07]  /*88d0*/  UMOV UR29, 0x43300000 ;  /* 0x43300000001d7882 */ /* 0x000fce0000000000 */
[----:B------:R-:W-:Y:S02]  /*88e0*/  DFMA R24, R20, R22, R24 ;  /* 0x000000161418722b */ /* 0x000fe40000000018 */
[----:B------:R-:W-:-:S06]  /*88f0*/  DADD R22, R18, R28 ;  /* 0x0000000012167229 */ /* 0x000fcc000000001c */
[----:B------:R-:W-:Y:S02]  /*8900*/  DFMA R24, R16, R26, R24 ;  /* 0x0000001a1018722b */ /* 0x000fe40000000018 */
[----:B------:R-:W-:Y:S02]  /*8910*/  DADD R26, R18, -R22 ;  /* 0x00000000121a7229 */ /* 0x000fe40000000816 */
[----:B------:R-:W-:-:S06]  /*8920*/  DMUL R18, R22, R30 ;  /* 0x0000001e16127228 */ /* 0x000fcc0000000000 */
[----:B------:R-:W-:Y:S02]  /*8930*/  DADD R28, R28, R26 ;  /* 0x000000001c1c7229 */ /* 0x000fe4000000001a */
[----:B------:R-:W-:-:S08]  /*8940*/  DFMA R26, R22, R30, -R18 ;  /* 0x0000001e161a722b */ /* 0x000fd00000000812 */
[----:B------:R-:W-:-:S08]  /*8950*/  DFMA R24, R22, R24, R26 ;  /* 0x000000181618722b */ /* 0x000fd0000000001a */
[----:B------:R-:W-:-:S08]  /*8960*/  DFMA R28, R28, R30, R24 ;  /* 0x0000001e1c1c722b */ /* 0x000fd00000000018 */
[----:B------:R-:W-:-:S08]  /*8970*/  DADD R24, R18, R28 ;  /* 0x0000000012187229 */ /* 0x000fd0000000001c */
[--C-:B------:R-:W-:Y:S02]  /*8980*/  DADD R22, R16, R24.reuse ;  /* 0x0000000010167229 */ /* 0x100fe40000000018 */
[----:B------:R-:W-:-:S06]  /*8990*/  DADD R18, R18, -R24 ;  /* 0x0000000012127229 */ /* 0x000fcc0000000818 */
[----:B------:R-:W-:Y:S02]  /*89a0*/  DADD R16, R16, -R22 ;  /* 0x0000000010107229 */ /* 0x000fe40000000816 */
[----:B------:R-:W-:-:S06]  /*89b0*/  DADD R18, R28, R18 ;  /* 0x000000001c127229 */ /* 0x000fcc0000000012 */
[----:B------:R-:W-:-:S08]  /*89c0*/  DADD R16, R24, R16 ;  /* 0x0000000018107229 */ /* 0x000fd00000000010 */
[----:B------:R-:W-:Y:S01]  /*89d0*/  DADD R18, R18, R16 ;  /* 0x0000000012127229 */ /* 0x000fe20000000010 */
[C---:B------:R-:W-:Y:S02]  /*89e0*/  VIADD R16, R40.reuse, 0xfffffc01 ;  /* 0xfffffc0128107836 */ /* 0x040fe40000000000 */
[----:B------:R-:W-:Y:S02]  /*89f0*/  @P3 VIADD R16, R40, 0xfffffc02 ;  /* 0xfffffc0228103836 */ /* 0x000fe40000000000 */
[----:B------:R-:W-:-:S03]  /*8a00*/  IMAD.MOV.U32 R17, RZ, RZ, 0x43300000 ;  /* 0x43300000ff117424 */ /* 0x000fc600078e00ff */
[----:B------:R-:W-:Y:S01]  /*8a10*/  DADD R20, R20, R18 ;  /* 0x0000000014147229 */ /* 0x000fe20000000012 */
[----:B------:R-:W-:-:S06]  /*8a20*/  LOP3.LUT R16, R16, 0x80000000, RZ, 0x3c, !PT ;  /* 0x8000000010107812 */ /* 0x000fcc00078e3cff */
[----:B------:R-:W-:Y:S01]  /*8a30*/  DADD R18, R16, -UR28 ;  /* 0x8000001c10127e29 */ /* 0x000fe20008000000 */
[----:B------:R-:W-:Y:S01]  /*8a40*/  UMOV UR28, 0xfefa39ef ;  /* 0xfefa39ef001c7882 */ /* 0x000fe20000000000 */
[----:B------:R-:W-:Y:S01]  /*8a50*/  DADD R24, R22, R20 ;  /* 0x0000000016187229 */ /* 0x000fe20000000014 */
[----:B------:R-:W-:-:S07]  /*8a60*/  UMOV UR29, 0x3fe62e42 ;  /* 0x3fe62e42001d7882 */ /* 0x000fce0000000000 */
[--C-:B------:R-:W-:Y:S01]  /*8a70*/  DFMA R16, R18, UR28, R24.reuse ;  /* 0x0000001c12107c2b */ /* 0x100fe20008000018 */
[----:B------:R-:W-:Y:S01]  /*8a80*/  UMOV UR28, 0x3b39803f ;  /* 0x3b39803f001c7882 */ /* 0x000fe20000000000 */
[----:B------:R-:W-:Y:S01]  /*8a90*/  DADD R26, R22, -R24 ;  /* 0x00000000161a7229 */ /* 0x000fe20000000818 */
[----:B------:R-:W-:-:S05]  /*8aa0*/  UMOV UR29, 0x3c7abc9e ;  /* 0x3c7abc9e001d7882 */ /* 0x000fca0000000000 */
[----:B------:R-:W-:Y:S02]  /*8ab0*/  DFMA R22, R18, -UR30, R16 ;  /* 0x8000001e12167c2b */ /* 0x000fe40008000010 */
[----:B------:R-:W-:-:S06]  /*8ac0*/  DADD R26, R20, R26 ;  /* 0x00000000141a7229 */ /* 0x000fcc000000001a */
[----:B------:R-:W-:Y:S01]  /*8ad0*/  DADD R22, -R24, R22 ;  /* 0x0000000018167229 */ /* 0x000fe20000000116 */
[----:B------:R-:W-:Y:S02]  /*8ae0*/  IMAD.MOV.U32 R24, RZ, RZ, 0x652b82fe ;  /* 0x652b82feff187424 */ /* 0x000fe400078e00ff */
[----:B------:R-:W-:-:S05]  /*8af0*/  IMAD.MOV.U32 R25, RZ, RZ, 0x3ff71547 ;  /* 0x3ff71547ff197424 */ /* 0x000fca00078e00ff */
[----:B------:R-:W-:-:S08]  /*8b00*/  DADD R20, R26, -R22 ;  /* 0x000000001a147229 */ /* 0x000fd00000000816 */
[----:B------:R-:W-:Y:S01]  /*8b10*/  DFMA R20, R18, UR28, R20 ;  /* 0x0000001c12147c2b */ /* 0x000fe20008000014 */
[----:B------:R-:W-:-:S04]  /*8b20*/  USHF.L.U32 UR28, UR17, 0x1, URZ ;  /* 0x00000001111c7899 */ /* 0x000fc800080006ff */
[----:B------:R-:W-:-:S03]  /*8b30*/  UISETP.GT.U32.AND UP3, UPT, UR28, -0x2000001, UPT ;  /* 0xfdffffff1c00788c */ /* 0x000fc6000bf64070 */
[----:B------:R-:W-:Y:S01]  /*8b40*/  DADD R18, R16, R20 ;  /* 0x0000000010127229 */ /* 0x000fe20000000014 */
[----:B------:R-:W-:-:S07]  /*8b50*/  USEL UR17, UR6, UR17, UP3 ;  /* 0x0000001106117287 */ /* 0x000fce0009800000 */
[----:B------:R-:W-:Y:S02]  /*8b60*/  DADD R22, R16, -R18 ;  /* 0x0000000010167229 */ /* 0x000fe40000000812 */
[----:B------:R-:W-:-:S06]  /*8b70*/  DMUL R16, R18, UR16 ;  /* 0x0000001012107c28 */ /* 0x000fcc0008000000 */
[----:B------:R-:W-:Y:S02]  /*8b80*/  DADD R20, R20, R22 ;  /* 0x0000000014147229 */ /* 0x000fe40000000016 */
[----:B------:R-:W-:-:S08]  /*8b90*/  DFMA R18, R18, UR16, -R16 ;  /* 0x0000001012127c2b */ /* 0x000fd00008000810 */
[----:B------:R-:W-:Y:S01]  /*8ba0*/  DFMA R20, R20, UR16, R18 ;  /* 0x0000001014147c2b */ /* 0x000fe20008000012 */
[----:B------:R-:W-:Y:S01]  /*8bb0*/  UMOV UR16, 0x3b39803f ;  /* 0x3b39803f00107882 */ /* 0x000fe20000000000 */
[----:B------:R-:W-:-:S06]  /*8bc0*/  UMOV UR17, 0x3c7abc9e ;  /* 0x3c7abc9e00117882 */ /* 0x000fcc0000000000 */
[----:B------:R-:W-:-:S08]  /*8bd0*/  DADD R26, R16, R20 ;  /* 0x00000000101a7229 */ /* 0x000fd00000000014 */
[----:B------:R-:W-:Y:S02]  /*8be0*/  DFMA R24, R26, R24, 6.75539944105574400000e+15 ;  /* 0x433800001a18742b */ /* 0x000fe40000000018 */
[----:B------:R-:W-:Y:S01]  /*8bf0*/  FSETP.GEU.AND P2, PT, |R27|, 4.1917929649353027344, PT ;  /* 0x4086232b1b00780b */ /* 0x000fe20003f4e200 */
[----:B------:R-:W-:-:S05]  /*8c00*/  DADD R16, R16, -R26 ;  /* 0x0000000010107229 */ /* 0x000fca000000081a */
[----:B------:R-:W-:-:S03]  /*8c10*/  DADD R18, R24, -6.75539944105574400000e+15 ;  /* 0xc338000018127429 */ /* 0x000fc60000000000 */
[----:B------:R-:W-:-:S05]  /*8c20*/  DADD R20, R20, R16 ;  /* 0x0000000014147229 */ /* 0x000fca0000000010 */
[----:B------:R-:W-:-:S08]  /*8c30*/  DFMA R22, R18, -UR30, R26 ;  /* 0x8000001e12167c2b */ /* 0x000fd0000800001a */
[----:B------:R-:W-:Y:S01]  /*8c40*/  DFMA R22, R18, -UR16, R22 ;  /* 0x8000001012167c2b */ /* 0x000fe20008000016 */
[----:B------:R-:W-:Y:S01]  /*8c50*/  UMOV UR16, 0x69ce2bdf ;  /* 0x69ce2bdf00107882 */ /* 0x000fe20000000000 */
[----:B------:R-:W-:Y:S01]  /*8c60*/  IMAD.MOV.U32 R18, RZ, RZ, -0x35dec16 ;  /* 0xfca213eaff127424 */ /* 0x000fe200078e00ff */
[----:B------:R-:W-:Y:S01]  /*8c70*/  UMOV UR17, 0x3e5ade15 ;  /* 0x3e5ade1500117882 */ /* 0x000fe20000000000 */
[----:B------:R-:W-:-:S06]  /*8c80*/  IMAD.MOV.U32 R19, RZ, RZ, 0x3e928af3 ;  /* 0x3e928af3ff137424 */ /* 0x000fcc00078e00ff */
[----:B------:R-:W-:Y:S01]  /*8c90*/  DFMA R18, R22, UR16, R18 ;  /* 0x0000001016127c2b */ /* 0x000fe20008000012 */
[----:B------:R-:W-:Y:S01]  /*8ca0*/  UMOV UR16, 0x62401315 ;  /* 0x6240131500107882 */ /* 0x000fe20000000000 */
[----:B------:R-:W-:-:S06]  /*8cb0*/  UMOV UR17, 0x3ec71dee ;  /* 0x3ec71dee00117882 */ /* 0x000fcc0000000000 */
[----:B------:R-:W-:Y:S01]  /*8cc0*/  DFMA R18, R22, R18, UR16 ;  /* 0x0000001016127e2b */ /* 0x000fe20008000012 */
        /* <DEDUP_REMOVED lines=20> */
[----:B------:R-:W-:-:S08]  /*8e10*/  DFMA R18, R22, R18, UR16 ;  /* 0x0000001016127e2b */ /* 0x000fd00008000012 */
[----:B------:R-:W-:-:S08]  /*8e20*/  DFMA R18, R22, R18, 1 ;  /* 0x3ff000001612742b */ /* 0x000fd00000000012 */
[----:B------:R-:W-:-:S10]  /*8e30*/  DFMA R18, R22, R18, 1 ;  /* 0x3ff000001612742b */ /* 0x000fd40000000012 */
[----:B------:R-:W-:Y:S02]  /*8e40*/  IMAD R23, R24, 0x100000, R19 ;  /* 0x0010000018177824 */ /* 0x000fe400078e0213 */
[----:B------:R-:W-:Y:S01]  /*8e50*/  IMAD.MOV.U32 R22, RZ, RZ, R18 ;  /* 0x000000ffff167224 */ /* 0x000fe200078e0012 */
[----:B------:R-:W-:Y:S06]  /*8e60*/  @!P2 BRA `(.L_x_129) ;  /* 0x000000000030a947 */ /* 0x000fec0003800000 */
[----:B------:R-:W-:Y:S01]  /*8e70*/  FSETP.GEU.AND P2, PT, |R27|, 4.2275390625, PT ;  /* 0x408748001b00780b */ /* 0x000fe20003f4e200 */
[C---:B------:R-:W-:Y:S02]  /*8e80*/  DADD R22, R26.reuse, +INF ;  /* 0x7ff000001a167429 */ /* 0x040fe40000000000 */
[----:B------:R-:W-:-:S08]  /*8e90*/  DSETP.GEU.AND P3, PT, R26, RZ, PT ;  /* 0x000000ff1a00722a */ /* 0x000fd00003f6e000 */
[----:B------:R-:W-:Y:S02]  /*8ea0*/  FSEL R22, R22, RZ, P3 ;  /* 0x000000ff16167208 */ /* 0x000fe40001800000 */
[----:B------:R-:W-:Y:S02]  /*8eb0*/  @!P2 LEA.HI R16, R24, R24, RZ, 0x1 ;  /* 0x000000181810a211 */ /* 0x000fe400078f08ff */
[----:B------:R-:W-:Y:S02]  /*8ec0*/  FSEL R23, R23, RZ, P3 ;  /* 0x000000ff17177208 */ /* 0x000fe40001800000 */
[----:B------:R-:W-:-:S05]  /*8ed0*/  @!P2 SHF.R.S32.HI R16, RZ, 0x1, R16 ;  /* 0x00000001ff10a819 */ /* 0x000fca0000011410 */
[----:B------:R-:W-:Y:S02]  /*8ee0*/  @!P2 IMAD.IADD R17, R24, 0x1, -R16 ;  /* 0x000000011811a824 */ /* 0x000fe400078e0a10 */
[----:B------:R-:W-:Y:S02]  /*8ef0*/  @!P2 IMAD R19, R16, 0x100000, R19 ;  /* 0x001000001013a824 */ /* 0x000fe400078e0213 */
[----:B------:R-:W-:Y:S01]  /*8f00*/  @!P2 IMAD.MOV.U32 R16, RZ, RZ, RZ ;  /* 0x000000ffff10a224 */ /* 0x000fe200078e00ff */
[----:B------:R-:W-:-:S06]  /*8f10*/  @!P2 LEA R17, R17, 0x3ff00000, 0x14 ;  /* 0x3ff000001111a811 */ /* 0x000fcc00078ea0ff */
[----:B------:R-:W-:-:S11]  /*8f20*/  @!P2 DMUL R22, R18, R16 ;  /* 0x000000101216a228 */ /* 0x000fd60000000000 */
.L_x_129:
[----:B------:R-:W-:Y:S01]  /*8f30*/  DFMA R20, R20, R22, R22 ;  /* 0x000000161414722b */ /* 0x000fe20000000016 */
[----:B------:R-:W-:Y:S01]  /*8f40*/  IMAD.MOV.U32 R18, RZ, RZ, R38 ;  /* 0x000000ffff127224 */ /* 0x000fe200078e0026 */
[----:B------:R-:W-:Y:S01]  /*8f50*/  DSETP.NEU.AND P2, PT, |R22|, +INF , PT ;  /* 0x7ff000001600742a */ /* 0x000fe20003f4d200 */
[----:B------:R-:W-:-:S07]  /*8f60*/  IMAD.MOV.U32 R19, RZ, RZ, 0x0 ;  /* 0x00000000ff137424 */ /* 0x000fce00078e00ff */
[----:B------:R-:W-:Y:S02]  /*8f70*/  FSEL R16, R22, R20, !P2 ;  /* 0x0000001416107208 */ /* 0x000fe40005000000 */
[----:B------:R-:W-:Y:S01]  /*8f80*/  FSEL R17, R23, R21, !P2 ;  /* 0x0000001517117208 */ /* 0x000fe20005000000 */
[----:B------:R-:W-:Y:S06]  /*8f90*/  RET.REL.NODEC R18 `(_Z10genDMatrixiPdS_PiS_S_S_iii) ;  /* 0xffffff7012187950 */ /* 0x000fec0003c3ffff */
.L_x_130:
[----:B------:R-:W-:-:S00]  /*8fa0*/  BRA `(.L_x_130) ;  /* 0xfffffffc00fc7947 */ /* 0x000fc0000383ffff */
[----:B------:R-:W-:-:S00]  /*8fb0*/  NOP ;  /* 0x0000000000007918 */ /* 0x000fc00000000000 */
        /* <DEDUP_REMOVED lines=12> */
.L_x_138:


//--------------------- .text._Z10testKernelPdS_S_ --------------------------
	.section	.text._Z10testKernelPdS_S_,"ax",@progbits
	.align	128
        .global         _Z10testKernelPdS_S_
        .type           _Z10testKernelPdS_S_,@function
        .size           _Z10testKernelPdS_S_,(.L_x_139 - _Z10testKernelPdS_S_)
        .other          _Z10testKernelPdS_S_,@"STO_CUDA_ENTRY STV_DEFAULT"
_Z10testKernelPdS_S_:
.text._Z10testKernelPdS_S_:
[----:B------:R-:W-:Y:S01]  /*0000*/  LDC R1, c[0x0][0x37c] ;  /* 0x0000df00ff017b82 */ /* 0x000fe20000000800 */
[----:B------:R-:W0:Y:S07]  /*0010*/  S2R R0, SR_CTAID.X ;  /* 0x0000000000007919 */ /* 0x000e2e0000002500 */
[----:B------:R-:W0:Y:S01]  /*0020*/  LDC.64 R2, c[0x0][0x380] ;  /* 0x0000e000ff027b82 */ /* 0x000e220000000a00 */
[----:B------:R-:W1:Y:S07]  /*0030*/  LDCU.64 UR4, c[0x0][0x358] ;  /* 0x00006b00ff0477ac */ /* 0x000e6e0008000a00 */
[----:B------:R-:W2:Y:S01]  /*0040*/  LDC.64 R6, c[0x0][0x388] ;  /* 0x0000e200ff067b82 */ /* 0x000ea20000000a00 */
[----:B0-----:R-:W-:-:S04]  /*0050*/  IMAD.WIDE.U32 R2, R0, 0x8, R2 ;  /* 0x0000000800027825 */ /* 0x001fc800078e0002 */
[----:B--2---:R-:W-:Y:S02]  /*0060*/  IMAD.WIDE.U32 R6, R0, 0x8, R6 ;  /* 0x0000000800067825 */ /* 0x004fe400078e0006 */
[----:B-1----:R-:W2:Y:S04]  /*0070*/  LDG.E.64 R2, desc[UR4][R2.64] ;  /* 0x0000000402027981 */ /* 0x002ea8000c1e1b00 */
[----:B------:R-:W2:Y:S01]  /*0080*/  LDG.E.64 R6, desc[UR4][R6.64] ;  /* 0x0000000406067981 */ /* 0x000ea2000c1e1b00 */
[----:B------:R-:W-:Y:S01]  /*0090*/  IMAD.MOV.U32 R12, RZ, RZ, 0x0 ;  /* 0x00000000ff0c7424 */ /* 0x000fe200078e00ff */
[----:B------:R-:W-:Y:S01]  /*00a0*/  MOV R13, 0x3fd80000 ;  /* 0x3fd80000000d7802 */ /* 0x000fe20000000f00 */
[----:B--2---:R-:W-:-:S08]  /*00b0*/  DADD R4, R2, -R6 ;  /* 0x0000000002047229 */ /* 0x004fd00000000806 */
[----:B------:R-:W-:-:S06]  /*00c0*/  DMUL R4, R4, R4 ;  /* 0x0000000404047228 */ /* 0x000fcc0000000000 */
        /* <DEDUP_REMOVED lines=14> */
[----:B------:R-:W-:-:S07]  /*01b0*/  MOV R2, 0x1d0 ;  /* 0x000001d000027802 */ /* 0x000fce0000000f00 */
[----:B------:R-:W-:Y:S05]  /*01c0*/  CALL.REL.NOINC `($__internal_2_$__cuda_sm20_dsqrt_rn_f64_mediumpath_v1) ;  /* 0x0000000000187944 */ /* 0x000fea0003c00000 */
[----:B------:R-:W-:Y:S01]  /*01d0*/  MOV R2, R6 ;  /* 0x0000000600027202 */ /* 0x000fe20000000f00 */
[----:B------:R-:W-:-:S07]  /*01e0*/  IMAD.MOV.U32 R3, RZ, RZ, R7 ;  /* 0x000000ffff037224 */ /* 0x000fce00078e0007 */
.L_x_131:
[----:B------:R-:W0:Y:S02]  /*01f0*/  LDC.64 R4, c[0x0][0x390] ;  /* 0x0000e400ff047b82 */ /* 0x000e240000000a00 */
[----:B0-----:R-:W-:-:S05]  /*0200*/  IMAD.WIDE.U32 R4, R0, 0x8, R4 ;  /* 0x0000000800047825 */ /* 0x001fca00078e0004 */
[----:B------:R-:W-:Y:S01]  /*0210*/  STG.E.64 desc[UR4][R4.64], R2 ;  /* 0x0000000204007986 */ /* 0x000fe2000c101b04 */
[----:B------:R-:W-:Y:S05]  /*0220*/  EXIT ;  /* 0x000000000000794d */ /* 0x000fea0003800000 */
        .weak           $__internal_2_$__cuda_sm20_dsqrt_rn_f64_mediumpath_v1
        .type           $__internal_2_$__cuda_sm20_dsqrt_rn_f64_mediumpath_v1,@function
        .size           $__internal_2_$__cuda_sm20_dsqrt_rn_f64_mediumpath_v1,(.L_x_139 - $__internal_2_$__cuda_sm20_dsqrt_rn_f64_mediumpath_v1)
$__internal_2_$__cuda_sm20_dsqrt_rn_f64_mediumpath_v1:
[----:B------:R-:W-:Y:S01]  /*0230*/  ISETP.GE.U32.AND P0, PT, R8, -0x3400000, PT ;  /* 0xfcc000000800780c */ /* 0x000fe20003f06070 */
[----:B------:R-:W-:-:S12]  /*0240*/  IMAD.MOV.U32 R11, RZ, RZ, R15 ;  /* 0x000000ffff0b7224 */ /* 0x000fd800078e000f */
[----:B------:R-:W-:Y:S05]  /*0250*/  @!P0 BRA `(.L_x_132) ;  /* 0x0000000000208947 */ /* 0x000fea0003800000 */
[----:B------:R-:W-:-:S10]  /*0260*/  DFMA.RM R6, R12, R10, R6 ;  /* 0x0000000a0c06722b */ /* 0x000fd40000004006 */
[----:B------:R-:W-:-:S04]  /*0270*/  IADD3 R8, P0, PT, R6, 0x1, RZ ;  /* 0x0000000106087810 */ /* 0x000fc80007f1e0ff */
[----:B------:R-:W-:-:S06]  /*0280*/  IADD3.X R9, PT, PT, RZ, R7, RZ, P0, !PT ;  /* 0x00000007ff097210 */ /* 0x000fcc00007fe4ff */
[----:B------:R-:W-:-:S08]  /*0290*/  DFMA.RP R4, -R6, R8, R4 ;  /* 0x000000080604722b */ /* 0x000fd00000008104 */
[----:B------:R-:W-:-:S06]  /*02a0*/  DSETP.GT.AND P0, PT, R4, RZ, PT ;  /* 0x000000ff0400722a */ /* 0x000fcc0003f04000 */
[----:B------:R-:W-:Y:S02]  /*02b0*/  FSEL R6, R8, R6, P0 ;  /* 0x0000000608067208 */ /* 0x000fe40000000000 */
[----:B------:R-:W-:Y:S01]  /*02c0*/  FSEL R7, R9, R7, P0 ;  /* 0x0000000709077208 */ /* 0x000fe20000000000 */
[----:B------:R-:W-:Y:S06]  /*02d0*/  BRA `(.L_x_133) ;  /* 0x0000000000647947 */ /* 0x000fec0003800000 */
.L_x_132:
[----:B------:R-:W-:-:S14]  /*02e0*/  DSETP.NE.AND P0, PT, R4, RZ, PT ;  /* 0x000000ff0400722a */ /* 0x000fdc0003f05000 */
[----:B------:R-:W-:Y:S05]  /*02f0*/  @!P0 BRA `(.L_x_134) ;  /* 0x0000000000588947 */ /* 0x000fea0003800000 */
[----:B------:R-:W-:-:S13]  /*0300*/  ISETP.GE.AND P0, PT, R5, RZ, PT ;  /* 0x000000ff0500720c */ /* 0x000fda0003f06270 */
[----:B------:R-:W-:Y:S01]  /*0310*/  @!P0 IMAD.MOV.U32 R6, RZ, RZ, 0x0 ;  /* 0x00000000ff068424 */ /* 0x000fe200078e00ff */
[----:B------:R-:W-:Y:S01]  /*0320*/  @!P0 MOV R7, 0xfff80000 ;  /* 0xfff8000000078802 */ /* 0x000fe20000000f00 */
[----:B------:R-:W-:Y:S06]  /*0330*/  @!P0 BRA `(.L_x_133) ;  /* 0x00000000004c8947 */ /* 0x000fec0003800000 */
[----:B------:R-:W-:-:S13]  /*0340*/  ISETP.GT.AND P0, PT, R5, 0x7fefffff, PT ;  /* 0x7fefffff0500780c */ /* 0x000fda0003f04270 */
[----:B------:R-:W-:Y:S05]  /*0350*/  @P0 BRA `(.L_x_134) ;  /* 0x0000000000400947 */ /* 0x000fea0003800000 */
[----:B------:R-:W-:Y:S01]  /*0360*/  DMUL R4, R4, 8.11296384146066816958e+31 ;  /* 0x4690000004047828 */ /* 0x000fe20000000000 */
[----:B------:R-:W-:Y:S01]  /*0370*/  IMAD.MOV.U32 R6, RZ, RZ, RZ ;  /* 0x000000ffff067224 */ /* 0x000fe200078e00ff */
[----:B------:R-:W-:Y:S01]  /*0380*/  MOV R10, 0x0 ;  /* 0x00000000000a7802 */ /* 0x000fe20000000f00 */
[----:B------:R-:W-:-:S03]  /*0390*/  IMAD.MOV.U32 R11, RZ, RZ, 0x3fd80000 ;  /* 0x3fd80000ff0b7424 */ /* 0x000fc600078e00ff */
[----:B------:R-:W0:Y:S02]  /*03a0*/  MUFU.RSQ64H R7, R5 ;  /* 0x0000000500077308 */ /* 0x000e240000001c00 */
[----:B0-----:R-:W-:-:S08]  /*03b0*/  DMUL R8, R6, R6 ;  /* 0x0000000606087228 */ /* 0x001fd00000000000 */
[----:B------:R-:W-:-:S08]  /*03c0*/  DFMA R8, R4, -R8, 1 ;  /* 0x3ff000000408742b */ /* 0x000fd00000000808 */
[----:B------:R-:W-:Y:S02]  /*03d0*/  DFMA R10, R8, R10, 0.5 ;  /* 0x3fe00000080a742b */ /* 0x000fe4000000000a */
[----:B------:R-:W-:-:S08]  /*03e0*/  DMUL R8, R6, R8 ;  /* 0x0000000806087228 */ /* 0x000fd00000000000 */
[----:B------:R-:W-:-:S08]  /*03f0*/  DFMA R8, R10, R8, R6 ;  /* 0x000000080a08722b */ /* 0x000fd00000000006 */
[----:B------:R-:W-:Y:S02]  /*0400*/  DMUL R6, R4, R8 ;  /* 0x0000000804067228 */ /* 0x000fe40000000000 */
[----:B------:R-:W-:-:S06]  /*0410*/  IADD3 R9, PT, PT, R9, -0x100000, RZ ;  /* 0xfff0000009097810 */ /* 0x000fcc0007ffe0ff */
[----:B------:R-:W-:-:S08]  /*0420*/  DFMA R10, R6, -R6, R4 ;  /* 0x80000006060a722b */ /* 0x000fd00000000004 */
[----:B------:R-:W-:-:S10]  /*0430*/  DFMA R6, R8, R10, R6 ;  /* 0x0000000a0806722b */ /* 0x000fd40000000006 */
[----:B------:R-:W-:Y:S01]  /*0440*/  VIADD R7, R7, 0xfcb00000 ;  /* 0xfcb0000007077836 */ /* 0x000fe20000000000 */
[----:B------:R-:W-:Y:S06]  /*0450*/  BRA `(.L_x_133) ;  /* 0x0000000000047947 */ /* 0x000fec0003800000 */
.L_x_134:
[----:B------:R-:W-:-:S11]  /*0460*/  DADD R6, R4, R4 ;  /* 0x0000000004067229 */ /* 0x000fd60000000004 */
.L_x_133:
[----:B------:R-:W-:-:S04]  /*0470*/  MOV R3, 0x0 ;  /* 0x0000000000037802 */ /* 0x000fc80000000f00 */
[----:B------:R-:W-:Y:S05]  /*0480*/  RET.REL.NODEC R2 `(_Z10testKernelPdS_S_) ;  /* 0xfffffff802dc7950 */ /* 0x000fea0003c3ffff */
.L_x_135:
        /* <DEDUP_REMOVED lines=15> */
.L_x_139:


//--------------------- .nv.shared.reserved.0     --------------------------
	.section	.nv.shared.reserved.0,"aw",@nobits
	.weak		__nv_reservedSMEM_offset_0_alias
	.size		__nv_reservedSMEM_offset_0_alias, 0, 64
	.other		__nv_reservedSMEM_offset_0_alias,@"STO_CUDA_RESERVED_SHARED STV_DEFAULT"
__nv_reservedSMEM_offset_0_alias:
	.zero		0
	.zero		64


//--------------------- .nv.constant0._Z10genDMatrixiPdS_PiS_S_S_iii --------------------------
	.section	.nv.constant0._Z10genDMatrixiPdS_PiS_S_S_iii,"a",@progbits
	.sectionflags	@""
	.align	4
.nv.constant0._Z10genDMatrixiPdS_PiS_S_S_iii:
	.zero		964


//--------------------- .nv.constant0._Z10testKernelPdS_S_ --------------------------
	.section	.nv.constant0._Z10testKernelPdS_S_,"a",@progbits
	.sectionflags	@""
	.align	4
.nv.constant0._Z10testKernelPdS_S_:
	.zero		920


//--------------------- SYMBOLS --------------------------

	.type		.nv.reservedSmem.offset0,@object
	.size		.nv.reservedSmem.offset0,0x4
